// auto-generated by cutlass_sweep.gemm — config: {"arch": "sm_100", "cluster_m": 1, "cluster_n": 1, "dtype": "bf16", "stages": 0, "tile_k": 64, "tile_m": 128, "tile_n": 256}
#include "cutlass/cutlass.h"
#include "cutlass/gemm/collective/collective_builder.hpp"
#include "cutlass/gemm/device/gemm_universal_adapter.h"
#include "cutlass/gemm/kernel/gemm_universal.hpp"
#include "cutlass/epilogue/collective/collective_builder.hpp"

using ElemA = cutlass::bfloat16_t;
using ElemB = cutlass::bfloat16_t;
using ElemCD = cutlass::bfloat16_t;
using Acc  = float;
using TileShape    = cute::Shape<cute::_128, cute::_256, cute::_64>;
using ClusterShape = cute::Shape<cute::_1, cute::_1, cute::_1>;

using CollectiveEpilogue = typename cutlass::epilogue::collective::CollectiveBuilder<
    cutlass::arch::Sm100, cutlass::arch::OpClassTensorOp,
    TileShape, ClusterShape,
    cutlass::epilogue::collective::EpilogueTileAuto,
    Acc, Acc,
    ElemCD, cutlass::layout::RowMajor, 128 / cutlass::sizeof_bits<ElemCD>::value,
    ElemCD, cutlass::layout::RowMajor, 128 / cutlass::sizeof_bits<ElemCD>::value,
    cutlass::epilogue::collective::EpilogueScheduleAuto
  >::CollectiveOp;

using CollectiveMainloop = typename cutlass::gemm::collective::CollectiveBuilder<
    cutlass::arch::Sm100, cutlass::arch::OpClassTensorOp,
    ElemA, cutlass::layout::RowMajor, 128 / cutlass::sizeof_bits<ElemA>::value,
    ElemB, cutlass::layout::ColumnMajor, 128 / cutlass::sizeof_bits<ElemB>::value,
    Acc,
    TileShape, ClusterShape,
    cutlass::gemm::collective::StageCountAutoCarveout<static_cast<int>(sizeof(typename CollectiveEpilogue::SharedStorage))>,
    cutlass::gemm::collective::KernelScheduleAuto
  >::CollectiveOp;

using GemmKernel = cutlass::gemm::kernel::GemmUniversal<
    cute::Shape<int,int,int,int>,
    CollectiveMainloop,
    CollectiveEpilogue
>;
using Gemm = cutlass::gemm::device::GemmUniversalAdapter<GemmKernel>;

// Force the device kernel symbol into the cubin without needing a host main.
auto* _anchor = &cutlass::device_kernel<GemmKernel>;


// ===== COMPILED SASS (sm_100a) =====

	.target	sm_100a

	.elftype	@"ET_EXEC"


//--------------------- .note.nv.tkinfo           --------------------------
	.section	.note.nv.tkinfo,"",@"SHT_NOTE"
	.sectionflags	@"SHF_NOTE_NV_TKINFO"
	.tkinfo
        /*0018*/ 	.word	0x00000002
        /*0030*/ 	.string	""
        /*0030*/ 	.string	"ptxas"
        /*0030*/ 	.string	"Cuda compilation tools, release 13.0, V13.0.88"
        /*0030*/ 	.string	"Build cuda_13.0.r13.0/compiler.36424714_0"
        /*0030*/ 	.string	"-arch sm_100a -m 64 "



//--------------------- .note.nv.cuinfo           --------------------------
	.section	.note.nv.cuinfo,"",@"SHT_NOTE"
	.sectionflags	@"SHF_NOTE_NV_CUINFO"
        /*0018*/ 	.short	0x0002
        /*001a*/ 	.short	0x0064
        /*001c*/ 	.short	0x0082
	.zero		2


//--------------------- .nv.info                  --------------------------
	.section	.nv.info,"",@"SHT_CUDA_INFO"
	.align	4


	//----- nvinfo : EIATTR_REGCOUNT
	.align		4
        /*0000*/ 	.byte	0x04, 0x2f
        /*0002*/ 	.short	(.L_19 - .L_18)
	.align		4
.L_18:
        /*0004*/ 	.word	index@(_ZN7cutlass13device_kernelINS_4gemm6kernel13GemmUniversalIN4cute5tupleIJiiiiEEENS1_10collective13CollectiveMmaINS1_35MainloopSm100TmaUmmaWarpSpecializedILi3ELi2ELi2ENS5_IJNS4_1CILi1EEESB_SB_EEEEENS5_IJNSA_ILi128EEENSA_ILi256EEENSA_ILi64EEEEEENS_10bfloat16_tENS5_IJlSB_lEEESI_SJ_NS4_8TiledMMAINS4_8MMA_AtomIJNS4_20SM100_MMA_F16BF16_SSISI_SI_fLi128ELi256ELNS4_4UMMA5MajorE0ELSO_0ELNSN_7ScaleInE0ELSP_0EEEEEENS4_6LayoutISC_NS5_IJNSA_ILi0EEEST_ST_EEEEENS5_IJNS4_10UnderscoreESW_SW_EEEEENS4_13SM90_TMA_LOADENS4_14ComposedLayoutINS4_7SwizzleILi3ELi4ELi3EEENS4_18smem_ptr_flag_bitsILi16EEENSS_INS5_IJNSA_ILi8EEESG_EEENS5_IJSG_SB_EEEEEEEvNS4_8identityESZ_S19_vS1A_EENS_8epilogue10collective18CollectiveEpilogueINS1C_23Sm100TmaWarpSpecializedILi4ELi2ELi64ELb1ELb0EEEJSH_NS5_IJNSS_ISE_SB_EENSS_ISG_SB_EEEEESI_SJ_SI_SJ_NS1C_6fusion15FusionCallbacksIS1G_NS1K_17LinearCombinationISI_fSI_fLNS_15FloatRoundStyleE2EEESH_S1J_JEEENS4_5SM1004TMEM4LOAD26SM100_TMEM_LOAD_32dp32b64xESZ_S19_NS4_39AutoVectorizingCopyWithAssumedAlignmentILi128EEENS4_14SM90_TMA_STOREES19_S1V_S1V_EEEvvEEEEvNT_6ParamsE)
        /*0008*/ 	.word	0x000000b9


	//----- nvinfo : EIATTR_FRAME_SIZE
	.align		4
.L_19:
        /*000c*/ 	.byte	0x04, 0x11
        /*000e*/ 	.short	(.L_21 - .L_20)
	.align		4
.L_20:
        /*0010*/ 	.word	index@($__internal_2_$__cuda_sm10x_tcgen05_guardrail_trap_unallocated_columns_being_dealloced)
        /*0014*/ 	.word	0x00000000


	//----- nvinfo : EIATTR_FRAME_SIZE
	.align		4
.L_21:
        /*0018*/ 	.byte	0x04, 0x11
        /*001a*/ 	.short	(.L_23 - .L_22)
	.align		4
.L_22:
        /*001c*/ 	.word	index@($__internal_1_$__cuda_sm10x_tcgen05_guardrail_trap_phase_invalid_during_alloc)
        /*0020*/ 	.word	0x00000000


	//----- nvinfo : EIATTR_FRAME_SIZE
	.align		4
.L_23:
        /*0024*/ 	.byte	0x04, 0x11
        /*0026*/ 	.short	(.L_25 - .L_24)
	.align		4
.L_24:
        /*0028*/ 	.word	index@($__internal_0_$__cuda_sm10x_tcgen05_guardrail_trap_col_being_dealloced_not_returned_by_alloc)
        /*002c*/ 	.word	0x00000000


	//----- nvinfo : EIATTR_FRAME_SIZE
	.align		4
.L_25:
        /*0030*/ 	.byte	0x04, 0x11
        /*0032*/ 	.short	(.L_27 - .L_26)
	.align		4
.L_26:
        /*0034*/ 	.word	index@(_ZN7cutlass13device_kernelINS_4gemm6kernel13GemmUniversalIN4cute5tupleIJiiiiEEENS1_10collective13CollectiveMmaINS1_35MainloopSm100TmaUmmaWarpSpecializedILi3ELi2ELi2ENS5_IJNS4_1CILi1EEESB_SB_EEEEENS5_IJNSA_ILi128EEENSA_ILi256EEENSA_ILi64EEEEEENS_10bfloat16_tENS5_IJlSB_lEEESI_SJ_NS4_8TiledMMAINS4_8MMA_AtomIJNS4_20SM100_MMA_F16BF16_SSISI_SI_fLi128ELi256ELNS4_4UMMA5MajorE0ELSO_0ELNSN_7ScaleInE0ELSP_0EEEEEENS4_6LayoutISC_NS5_IJNSA_ILi0EEEST_ST_EEEEENS5_IJNS4_10UnderscoreESW_SW_EEEEENS4_13SM90_TMA_LOADENS4_14ComposedLayoutINS4_7SwizzleILi3ELi4ELi3EEENS4_18smem_ptr_flag_bitsILi16EEENSS_INS5_IJNSA_ILi8EEESG_EEENS5_IJSG_SB_EEEEEEEvNS4_8identityESZ_S19_vS1A_EENS_8epilogue10collective18CollectiveEpilogueINS1C_23Sm100TmaWarpSpecializedILi4ELi2ELi64ELb1ELb0EEEJSH_NS5_IJNSS_ISE_SB_EENSS_ISG_SB_EEEEESI_SJ_SI_SJ_NS1C_6fusion15FusionCallbacksIS1G_NS1K_17LinearCombinationISI_fSI_fLNS_15FloatRoundStyleE2EEESH_S1J_JEEENS4_5SM1004TMEM4LOAD26SM100_TMEM_LOAD_32dp32b64xESZ_S19_NS4_39AutoVectorizingCopyWithAssumedAlignmentILi128EEENS4_14SM90_TMA_STOREES19_S1V_S1V_EEEvvEEEEvNT_6ParamsE)
        /*0038*/ 	.word	0x00000000


	//----- nvinfo : EIATTR_MIN_STACK_SIZE
	.align		4
.L_27:
        /*003c*/ 	.byte	0x04, 0x12
        /*003e*/ 	.short	(.L_29 - .L_28)
	.align		4
.L_28:
        /*0040*/ 	.word	index@(_ZN7cutlass13device_kernelINS_4gemm6kernel13GemmUniversalIN4cute5tupleIJiiiiEEENS1_10collective13CollectiveMmaINS1_35MainloopSm100TmaUmmaWarpSpecializedILi3ELi2ELi2ENS5_IJNS4_1CILi1EEESB_SB_EEEEENS5_IJNSA_ILi128EEENSA_ILi256EEENSA_ILi64EEEEEENS_10bfloat16_tENS5_IJlSB_lEEESI_SJ_NS4_8TiledMMAINS4_8MMA_AtomIJNS4_20SM100_MMA_F16BF16_SSISI_SI_fLi128ELi256ELNS4_4UMMA5MajorE0ELSO_0ELNSN_7ScaleInE0ELSP_0EEEEEENS4_6LayoutISC_NS5_IJNSA_ILi0EEEST_ST_EEEEENS5_IJNS4_10UnderscoreESW_SW_EEEEENS4_13SM90_TMA_LOADENS4_14ComposedLayoutINS4_7SwizzleILi3ELi4ELi3EEENS4_18smem_ptr_flag_bitsILi16EEENSS_INS5_IJNSA_ILi8EEESG_EEENS5_IJSG_SB_EEEEEEEvNS4_8identityESZ_S19_vS1A_EENS_8epilogue10collective18CollectiveEpilogueINS1C_23Sm100TmaWarpSpecializedILi4ELi2ELi64ELb1ELb0EEEJSH_NS5_IJNSS_ISE_SB_EENSS_ISG_SB_EEEEESI_SJ_SI_SJ_NS1C_6fusion15FusionCallbacksIS1G_NS1K_17LinearCombinationISI_fSI_fLNS_15FloatRoundStyleE2EEESH_S1J_JEEENS4_5SM1004TMEM4LOAD26SM100_TMEM_LOAD_32dp32b64xESZ_S19_NS4_39AutoVectorizingCopyWithAssumedAlignmentILi128EEENS4_14SM90_TMA_STOREES19_S1V_S1V_EEEvvEEEEvNT_6ParamsE)
        /*0044*/ 	.word	0x00000000
.L_29:


//--------------------- .nv.compat                --------------------------
	.section	.nv.compat,"",@"SHT_CUDA_COMPAT_INFO"
	.align	4
        /*0000*/ 	.byte	0x02, 0x09, 0x01, 0x00, 0x02, 0x02, 0x02, 0x00, 0x02, 0x05, 0x05, 0x00, 0x03, 0x07, 0x01, 0x01
        /*0010*/ 	.byte	0x02, 0x03, 0x01, 0x00, 0x02, 0x06, 0x01, 0x00, 0x04, 0x0b, 0x08, 0x00, 0x09, 0x00, 0x00, 0x00
        /*0020*/ 	.byte	0x00, 0x00, 0x00, 0x00


//--------------------- .nv.info._ZN7cutlass13device_kernelINS_4gemm6kernel13GemmUniversalIN4cute5tupleIJiiiiEEENS1_10collective13CollectiveMmaINS1_35MainloopSm100TmaUmmaWarpSpecializedILi3ELi2ELi2ENS5_IJNS4_1CILi1EEESB_SB_EEEEENS5_IJNSA_ILi128EEENSA_ILi256EEENSA_ILi64EEEEEENS_10bfloat16_tENS5_IJlSB_lEEESI_SJ_NS4_8TiledMMAINS4_8MMA_AtomIJNS4_20SM100_MMA_F16BF16_SSISI_SI_fLi128ELi256ELNS4_4UMMA5MajorE0ELSO_0ELNSN_7ScaleInE0ELSP_0EEEEEENS4_6LayoutISC_NS5_IJNSA_ILi0EEEST_ST_EEEEENS5_IJNS4_10UnderscoreESW_SW_EEEEENS4_13SM90_TMA_LOADENS4_14ComposedLayoutINS4_7SwizzleILi3ELi4ELi3EEENS4_18smem_ptr_flag_bitsILi16EEENSS_INS5_IJNSA_ILi8EEESG_EEENS5_IJSG_SB_EEEEEEEvNS4_8identityESZ_S19_vS1A_EENS_8epilogue10collective18CollectiveEpilogueINS1C_23Sm100TmaWarpSpecializedILi4ELi2ELi64ELb1ELb0EEEJSH_NS5_IJNSS_ISE_SB_EENSS_ISG_SB_EEEEESI_SJ_SI_SJ_NS1C_6fusion15FusionCallbacksIS1G_NS1K_17LinearCombinationISI_fSI_fLNS_15FloatRoundStyleE2EEESH_S1J_JEEENS4_5SM1004TMEM4LOAD26SM100_TMEM_LOAD_32dp32b64xESZ_S19_NS4_39AutoVectorizingCopyWithAssumedAlignmentILi128EEENS4_14SM90_TMA_STOREES19_S1V_S1V_EEEvvEEEEvNT_6ParamsE --------------------------
	.section	.nv.info._ZN7cutlass13device_kernelINS_4gemm6kernel13GemmUniversalIN4cute5tupleIJiiiiEEENS1_10collective13CollectiveMmaINS1_35MainloopSm100TmaUmmaWarpSpecializedILi3ELi2ELi2ENS5_IJNS4_1CILi1EEESB_SB_EEEEENS5_IJNSA_ILi128EEENSA_ILi256EEENSA_ILi64EEEEEENS_10bfloat16_tENS5_IJlSB_lEEESI_SJ_NS4_8TiledMMAINS4_8MMA_AtomIJNS4_20SM100_MMA_F16BF16_SSISI_SI_fLi128ELi256ELNS4_4UMMA5MajorE0ELSO_0ELNSN_7ScaleInE0ELSP_0EEEEEENS4_6LayoutISC_NS5_IJNSA_ILi0EEEST_ST_EEEEENS5_IJNS4_10UnderscoreESW_SW_EEEEENS4_13SM90_TMA_LOADENS4_14ComposedLayoutINS4_7SwizzleILi3ELi4ELi3EEENS4_18smem_ptr_flag_bitsILi16EEENSS_INS5_IJNSA_ILi8EEESG_EEENS5_IJSG_SB_EEEEEEEvNS4_8identityESZ_S19_vS1A_EENS_8epilogue10collective18CollectiveEpilogueINS1C_23Sm100TmaWarpSpecializedILi4ELi2ELi64ELb1ELb0EEEJSH_NS5_IJNSS_ISE_SB_EENSS_ISG_SB_EEEEESI_SJ_SI_SJ_NS1C_6fusion15FusionCallbacksIS1G_NS1K_17LinearCombinationISI_fSI_fLNS_15FloatRoundStyleE2EEESH_S1J_JEEENS4_5SM1004TMEM4LOAD26SM100_TMEM_LOAD_32dp32b64xESZ_S19_NS4_39AutoVectorizingCopyWithAssumedAlignmentILi128EEENS4_14SM90_TMA_STOREES19_S1V_S1V_EEEvvEEEEvNT_6ParamsE,"",@"SHT_CUDA_INFO"
	.sectionflags	@""
	.align	4


	//----- nvinfo : EIATTR_CUDA_API_VERSION
	.align		4
        /*0000*/ 	.byte	0x04, 0x37
        /*0002*/ 	.short	(.L_31 - .L_30)
.L_30:
        /*0004*/ 	.word	0x00000082


	//----- nvinfo : EIATTR_KPARAM_INFO
	.align		4
.L_31:
        /*0008*/ 	.byte	0x04, 0x17
        /*000a*/ 	.short	(.L_33 - .L_32)
.L_32:
        /*000c*/ 	.word	0x00000000
        /*0010*/ 	.short	0x0000
        /*0012*/ 	.short	0x0000
        /*0014*/ 	.byte	0x00, 0xf0, 0x01, 0x20


	//----- nvinfo : EIATTR_AT_ENTRY_FRAGMENTS
	.align		4
.L_33:
        /*0018*/ 	.byte	0x04, 0x4f
        /*001a*/ 	.short	(.L_35 - .L_34)


	//   ....[0]....
.L_34:
        /*001c*/ 	.word	0x00000006


	//----- nvinfo : EIATTR_RESERVED_SMEM_USED
	.align		4
.L_35:
        /*0020*/ 	.byte	0x01, 0x41
	.zero		2


	//----- nvinfo : EIATTR_SPARSE_MMA_MASK
	.align		4
        /*0024*/ 	.byte	0x03, 0x50
        /*0026*/ 	.short	0x0000


	//----- nvinfo : EIATTR_TCGEN05_1CTA_USED
	.align		4
        /*0028*/ 	.byte	0x01, 0x51
	.zero		2


	//----- nvinfo : EIATTR_MAXREG_COUNT
	.align		4
        /*002c*/ 	.byte	0x03, 0x1b
        /*002e*/ 	.short	0x00ff


	//----- nvinfo : EIATTR_NUM_BARRIERS
	.align		4
        /*0030*/ 	.byte	0x02, 0x4c
        /*0032*/ 	.byte	0x07
	.zero		1


	//----- nvinfo : EIATTR_EXTERNS
	.align		4
        /*0034*/ 	.byte	0x04, 0x0f
        /*0036*/ 	.short	(.L_37 - .L_36)


	//   ....[0]....
	.align		4
.L_36:
        /*0038*/ 	.word	index@(__assertfail)


	//----- nvinfo : EIATTR_MERCURY_ISA_VERSION
	.align		4
.L_37:
        /*003c*/ 	.byte	0x03, 0x5f
        /*003e*/ 	.short	0x0101


	//----- nvinfo : EIATTR_INT_WARP_WIDE_INSTR_OFFSETS
	.align		4
        /*0040*/ 	.byte	0x04, 0x31
        /*0042*/ 	.short	(.L_39 - .L_38)


	//   ....[0]....
.L_38:
        /*0044*/ 	.word	0x00001d90


	//   ....[1]....
        /*0048*/ 	.word	0x00003630


	//   ....[2]....
        /*004c*/ 	.word	0x00003650


	//   ....[3]....
        /*0050*/ 	.word	0x00003680


	//   ....[4]....
        /*0054*/ 	.word	0x00003fc0


	//   ....[5]....
        /*0058*/ 	.word	0x00004030


	//   ....[6]....
        /*005c*/ 	.word	0x00004110


	//   ....[7]....
        /*0060*/ 	.word	0x00004190


	//   ....[8]....
        /*0064*/ 	.word	0x000042a0


	//   ....[9]....
        /*0068*/ 	.word	0x00004330


	//   ....[10]....
        /*006c*/ 	.word	0x00004510


	//   ....[11]....
        /*0070*/ 	.word	0x00004670


	//----- nvinfo : EIATTR_COOP_GROUP_MASK_REGIDS
	.align		4
.L_39:
        /*0074*/ 	.byte	0x04, 0x29
        /*0076*/ 	.short	(.L_41 - .L_40)


	//   ....[0]....
.L_40:
        /*0078*/ 	.word	0xffffffff


	//   ....[1]....
        /*007c*/ 	.word	0xffffffff


	//   ....[2]....
        /*0080*/ 	.word	0xffffffff


	//   ....[3]....
        /*0084*/ 	.word	0xffffffff


	//   ....[4]....
        /*0088*/ 	.word	0xffffffff


	//   ....[5]....
        /*008c*/ 	.word	0xffffffff


	//   ....[6]....
        /*0090*/ 	.word	0xffffffff


	//   ....[7]....
        /*0094*/ 	.word	0xffffffff


	//   ....[8]....
        /*0098*/ 	.word	0xffffffff


	//   ....[9]....
        /*009c*/ 	.word	0xffffffff


	//   ....[10]....
        /*00a0*/ 	.word	0xffffffff


	//   ....[11]....
        /*00a4*/ 	.word	0xffffffff


	//   ....[12]....
        /*00a8*/ 	.word	0xffffffff


	//----- nvinfo : EIATTR_COOP_GROUP_INSTR_OFFSETS
	.align		4
.L_41:
        /*00ac*/ 	.byte	0x04, 0x28
        /*00ae*/ 	.short	(.L_43 - .L_42)


	//   ....[0]....
.L_42:
        /*00b0*/ 	.word	0x00000090


	//   ....[1]....
        /*00b4*/ 	.word	0x000004d0


	//   ....[2]....
        /*00b8*/ 	.word	0x00000620


	//   ....[3]....
        /*00bc*/ 	.word	0x000007c0


	//   ....[4]....
        /*00c0*/ 	.word	0x000008c0


	//   ....[5]....
        /*00c4*/ 	.word	0x00000a30


	//   ....[6]....
        /*00c8*/ 	.word	0x00000b90


	//   ....[7]....
        /*00cc*/ 	.word	0x00001c70


	//   ....[8]....
        /*00d0*/ 	.word	0x000029c0


	//   ....[9]....
        /*00d4*/ 	.word	0x00002bd0


	//   ....[10]....
        /*00d8*/ 	.word	0x00002c00


	//   ....[11]....
        /*00dc*/ 	.word	0x00003510


	//   ....[12]....
        /*00e0*/ 	.word	0x00003740


	//----- nvinfo : EIATTR_VRC_CTA_INIT_COUNT
	.align		4
.L_43:
        /*00e4*/ 	.byte	0x02, 0x4a
        /*00e6*/ 	.byte	0x80
	.zero		1


	//----- nvinfo : EIATTR_SYSCALL_OFFSETS
	.align		4
        /*00e8*/ 	.byte	0x04, 0x46
        /*00ea*/ 	.short	(.L_45 - .L_44)


	//   ....[0]....
.L_44:
        /*00ec*/ 	.word	0x00005120


	//   ....[1]....
        /*00f0*/ 	.word	0x00005210


	//   ....[2]....
        /*00f4*/ 	.word	0x00005b90


	//   ....[3]....
        /*00f8*/ 	.word	0x00006fe0


	//   ....[4]....
        /*00fc*/ 	.word	0x00008400


	//   ....[5]....
        /*0100*/ 	.word	0x00009810


	//----- nvinfo : EIATTR_MBARRIER_INSTR_OFFSETS
	.align		4
.L_45:
        /*0104*/ 	.byte	0x04, 0x39
        /*0106*/ 	.short	(.L_47 - .L_46)


	//   ....[0]....
.L_46:
        /*0108*/ 	.word	0x000005b0
        /*010c*/ 	.word	0x000000ff
        /*0110*/ 	.word	0x00000000
        /*0114*/ 	.short	0x0100
        /*0116*/ 	.byte	0x05
	.zero		1


	//   ....[1]....
        /*0118*/ 	.word	0x000005c0
        /*011c*/ 	.word	0x000000ff
        /*0120*/ 	.word	0x00000018
        /*0124*/ 	.short	0x0100
        /*0126*/ 	.byte	0x05
	.zero		1


	//   ....[2]....
        /*0128*/ 	.word	0x000005d0
        /*012c*/ 	.word	0x000000ff
        /*0130*/ 	.word	0x00000008
        /*0134*/ 	.short	0x0100
        /*0136*/ 	.byte	0x05
	.zero		1


	//   ....[3]....
        /*0138*/ 	.word	0x000005e0
        /*013c*/ 	.word	0x000000ff
        /*0140*/ 	.word	0x00000020
        /*0144*/ 	.short	0x0100
        /*0146*/ 	.byte	0x05
	.zero		1


	//   ....[4]....
        /*0148*/ 	.word	0x000005f0
        /*014c*/ 	.word	0x000000ff
        /*0150*/ 	.word	0x00000010
        /*0154*/ 	.short	0x0100
        /*0156*/ 	.byte	0x05
	.zero		1


	//   ....[5]....
        /*0158*/ 	.word	0x00000600
        /*015c*/ 	.word	0x000000ff
        /*0160*/ 	.word	0x00000028
        /*0164*/ 	.short	0x0100
        /*0166*/ 	.byte	0x05
	.zero		1


	//   ....[6]....
        /*0168*/ 	.word	0x00000730
        /*016c*/ 	.word	0x000000ff
        /*0170*/ 	.word	0x00000030
        /*0174*/ 	.short	0x0100
        /*0176*/ 	.byte	0x07
	.zero		1


	//   ....[7]....
        /*0178*/ 	.word	0x00000740
        /*017c*/ 	.word	0x000000ff
        /*0180*/ 	.word	0x00000050
        /*0184*/ 	.short	0x0100
        /*0186*/ 	.byte	0x07
	.zero		1


	//   ....[8]....
        /*0188*/ 	.word	0x00000750
        /*018c*/ 	.word	0x000000ff
        /*0190*/ 	.word	0x00000038
        /*0194*/ 	.short	0x0100
        /*0196*/ 	.byte	0x07
	.zero		1


	//   ....[9]....
        /*0198*/ 	.word	0x00000760
        /*019c*/ 	.word	0x000000ff
        /*01a0*/ 	.word	0x00000058
        /*01a4*/ 	.short	0x0100
        /*01a6*/ 	.byte	0x07
	.zero		1


	//   ....[10]....
        /*01a8*/ 	.word	0x00000770
        /*01ac*/ 	.word	0x000000ff
        /*01b0*/ 	.word	0x00000040
        /*01b4*/ 	.short	0x0100
        /*01b6*/ 	.byte	0x07
	.zero		1


	//   ....[11]....
        /*01b8*/ 	.word	0x00000780
        /*01bc*/ 	.word	0x000000ff
        /*01c0*/ 	.word	0x00000060
        /*01c4*/ 	.short	0x0100
        /*01c6*/ 	.byte	0x07
	.zero		1


	//   ....[12]....
        /*01c8*/ 	.word	0x00000790
        /*01cc*/ 	.word	0x000000ff
        /*01d0*/ 	.word	0x00000048
        /*01d4*/ 	.short	0x0100
        /*01d6*/ 	.byte	0x07
	.zero		1


	//   ....[13]....
        /*01d8*/ 	.word	0x000007a0
        /*01dc*/ 	.word	0x000000ff
        /*01e0*/ 	.word	0x00000068
        /*01e4*/ 	.short	0x0100
        /*01e6*/ 	.byte	0x07
	.zero		1


	//   ....[14]....
        /*01e8*/ 	.word	0x00000890
        /*01ec*/ 	.word	0x000000ff
        /*01f0*/ 	.word	0x00000070
        /*01f4*/ 	.short	0x0100
        /*01f6*/ 	.byte	0x05
	.zero		1


	//   ....[15]....
        /*01f8*/ 	.word	0x000008a0
        /*01fc*/ 	.word	0x000000ff
        /*0200*/ 	.word	0x00000078
        /*0204*/ 	.short	0x0100
        /*0206*/ 	.byte	0x05
	.zero		1


	//   ....[16]....
        /*0208*/ 	.word	0x000009e0
        /*020c*/ 	.word	0x000000ff
        /*0210*/ 	.word	0x00000080
        /*0214*/ 	.short	0x0100
        /*0216*/ 	.byte	0x05
	.zero		1


	//   ....[17]....
        /*0218*/ 	.word	0x000009f0
        /*021c*/ 	.word	0x000000ff
        /*0220*/ 	.word	0x00000090
        /*0224*/ 	.short	0x0100
        /*0226*/ 	.byte	0x05
	.zero		1


	//   ....[18]....
        /*0228*/ 	.word	0x00000a00
        /*022c*/ 	.word	0x000000ff
        /*0230*/ 	.word	0x00000088
        /*0234*/ 	.short	0x0100
        /*0236*/ 	.byte	0x05
	.zero		1


	//   ....[19]....
        /*0238*/ 	.word	0x00000a10
        /*023c*/ 	.word	0x000000ff
        /*0240*/ 	.word	0x00000098
        /*0244*/ 	.short	0x0100
        /*0246*/ 	.byte	0x05
	.zero		1


	//   ....[20]....
        /*0248*/ 	.word	0x00000b40
        /*024c*/ 	.word	0x000000ff
        /*0250*/ 	.word	0x000000a0
        /*0254*/ 	.short	0x0100
        /*0256*/ 	.byte	0x07
	.zero		1


	//   ....[21]....
        /*0258*/ 	.word	0x00000b50
        /*025c*/ 	.word	0x000000ff
        /*0260*/ 	.word	0x000000b0
        /*0264*/ 	.short	0x0100
        /*0266*/ 	.byte	0x07
	.zero		1


	//   ....[22]....
        /*0268*/ 	.word	0x00000b60
        /*026c*/ 	.word	0x000000ff
        /*0270*/ 	.word	0x000000a8
        /*0274*/ 	.short	0x0100
        /*0276*/ 	.byte	0x07
	.zero		1


	//   ....[23]....
        /*0278*/ 	.word	0x00000b70
        /*027c*/ 	.word	0x000000ff
        /*0280*/ 	.word	0x000000b8
        /*0284*/ 	.short	0x0100
        /*0286*/ 	.byte	0x07
	.zero		1


	//   ....[24]....
        /*0288*/ 	.word	0x00000c60
        /*028c*/ 	.word	0x000000ff
        /*0290*/ 	.word	0x000000c0
        /*0294*/ 	.short	0x0100
        /*0296*/ 	.byte	0x05
	.zero		1


	//   ....[25]....
        /*0298*/ 	.word	0x00000c70
        /*029c*/ 	.word	0x000000ff
        /*02a0*/ 	.word	0x000000d0
        /*02a4*/ 	.short	0x0100
        /*02a6*/ 	.byte	0x05
	.zero		1


	//   ....[26]....
        /*02a8*/ 	.word	0x00000c80
        /*02ac*/ 	.word	0x000000ff
        /*02b0*/ 	.word	0x000000c8
        /*02b4*/ 	.short	0x0100
        /*02b6*/ 	.byte	0x05
	.zero		1


	//   ....[27]....
        /*02b8*/ 	.word	0x00000c90
        /*02bc*/ 	.word	0x000000ff
        /*02c0*/ 	.word	0x000000d8
        /*02c4*/ 	.short	0x0100
        /*02c6*/ 	.byte	0x05
	.zero		1


	//   ....[28]....
        /*02c8*/ 	.word	0x00001570
        /*02cc*/ 	.word	0x00000003
        /*02d0*/ 	.word	0x000000d0
        /*02d4*/ 	.short	0x010a
        /*02d6*/ 	.byte	0xff
	.zero		1


	//   ....[29]....
        /*02d8*/ 	.word	0x000015a0
        /*02dc*/ 	.word	0x00000003
        /*02e0*/ 	.word	0x000000c0
        /*02e4*/ 	.short	0x0101
        /*02e6*/ 	.byte	0xff
	.zero		1


	//   ....[30]....
        /*02e8*/ 	.word	0x00001670
        /*02ec*/ 	.word	0x000000ff
        /*02f0*/ 	.word	0x00000018
        /*02f4*/ 	.short	0x010a
        /*02f6*/ 	.byte	0x08
	.zero		1


	//   ....[31]....
        /*02f8*/ 	.word	0x00001710
        /*02fc*/ 	.word	0x000000ff
        /*0300*/ 	.word	0x00000018
        /*0304*/ 	.short	0x010a
        /*0306*/ 	.byte	0x21
	.zero		1


	//   ....[32]....
        /*0308*/ 	.word	0x00001860
        /*030c*/ 	.word	0x000000ff
        /*0310*/ 	.word	0x00000018
        /*0314*/ 	.short	0x010a
        /*0316*/ 	.byte	0x08
	.zero		1


	//   ....[33]....
        /*0318*/ 	.word	0x00001970
        /*031c*/ 	.word	0x000000ff
        /*0320*/ 	.word	0x00000078
        /*0324*/ 	.short	0x0101
        /*0326*/ 	.byte	0x04
	.zero		1


	//   ....[34]....
        /*0328*/ 	.word	0x00001990
        /*032c*/ 	.word	0x000000ff
        /*0330*/ 	.word	0x00000018
        /*0334*/ 	.short	0x010a
        /*0336*/ 	.byte	0x08
	.zero		1


	//   ....[35]....
        /*0338*/ 	.word	0x00001a10
        /*033c*/ 	.word	0x000000ff
        /*0340*/ 	.word	0x00000018
        /*0344*/ 	.short	0x010a
        /*0346*/ 	.byte	0x11
	.zero		1


	//   ....[36]....
        /*0348*/ 	.word	0x00001b60
        /*034c*/ 	.word	0x000000ff
        /*0350*/ 	.word	0x00000018
        /*0354*/ 	.short	0x010a
        /*0356*/ 	.byte	0x08
	.zero		1


	//   ....[37]....
        /*0358*/ 	.word	0x00001ca0
        /*035c*/ 	.word	0x00000002
        /*0360*/ 	.word	0x00000080
        /*0364*/ 	.short	0x010a
        /*0366*/ 	.byte	0xff
	.zero		1


	//   ....[38]....
        /*0368*/ 	.word	0x00001d60
        /*036c*/ 	.word	0x00000002
        /*0370*/ 	.word	0x00000000
        /*0374*/ 	.short	0x0101
        /*0376*/ 	.byte	0xff
	.zero		1


	//   ....[39]....
        /*0378*/ 	.word	0x000022c0
        /*037c*/ 	.word	0x000000ff
        /*0380*/ 	.word	0x00000000
        /*0384*/ 	.short	0x010a
        /*0386*/ 	.byte	0x05
	.zero		1


	//   ....[40]....
        /*0388*/ 	.word	0x00002350
        /*038c*/ 	.word	0x000000ff
        /*0390*/ 	.word	0x00000000
        /*0394*/ 	.short	0x010a
        /*0396*/ 	.byte	0x05
	.zero		1


	//   ....[41]....
        /*0398*/ 	.word	0x000023f0
        /*039c*/ 	.word	0x00000000
        /*03a0*/ 	.word	0x00000000
        /*03a4*/ 	.short	0x010a
        /*03a6*/ 	.byte	0xff
	.zero		1


	//   ....[42]....
        /*03a8*/ 	.word	0x00002510
        /*03ac*/ 	.word	0x00000000
        /*03b0*/ 	.word	0x000000c0
        /*03b4*/ 	.short	0x010a
        /*03b6*/ 	.byte	0xff
	.zero		1


	//   ....[43]....
        /*03b8*/ 	.word	0x00002570
        /*03bc*/ 	.word	0x00000004
        /*03c0*/ 	.word	0x00000000
        /*03c4*/ 	.short	0x0101
        /*03c6*/ 	.byte	0xff
	.zero		1


	//   ....[44]....
        /*03c8*/ 	.word	0x00002590
        /*03cc*/ 	.word	0x000000ff
        /*03d0*/ 	.word	0x00000090
        /*03d4*/ 	.short	0x010a
        /*03d6*/ 	.byte	0x05
	.zero		1


	//   ....[45]....
        /*03d8*/ 	.word	0x000026b0
        /*03dc*/ 	.word	0x00000000
        /*03e0*/ 	.word	0x00000080
        /*03e4*/ 	.short	0x010a
        /*03e6*/ 	.byte	0xff
	.zero		1


	//   ....[46]....
        /*03e8*/ 	.word	0x000027c0
        /*03ec*/ 	.word	0x00000000
        /*03f0*/ 	.word	0x00000000
        /*03f4*/ 	.short	0x0101
        /*03f6*/ 	.byte	0xff
	.zero		1


	//   ....[47]....
        /*03f8*/ 	.word	0x00002850
        /*03fc*/ 	.word	0x000000ff
        /*0400*/ 	.word	0x00000090
        /*0404*/ 	.short	0x0106
        /*0406*/ 	.byte	0x05
	.zero		1


	//   ....[48]....
        /*0408*/ 	.word	0x00002870
        /*040c*/ 	.word	0x000000ff
        /*0410*/ 	.word	0x00000090
        /*0414*/ 	.short	0x010a
        /*0416*/ 	.byte	0x05
	.zero		1


	//   ....[49]....
        /*0418*/ 	.word	0x00002900
        /*041c*/ 	.word	0x000000ff
        /*0420*/ 	.word	0x00000090
        /*0424*/ 	.short	0x0106
        /*0426*/ 	.byte	0x04
	.zero		1


	//   ....[50]....
        /*0428*/ 	.word	0x00002940
        /*042c*/ 	.word	0x00000000
        /*0430*/ 	.word	0x00000090
        /*0434*/ 	.short	0x010a
        /*0436*/ 	.byte	0xff
	.zero		1


	//   ....[51]....
        /*0438*/ 	.word	0x00002e80
        /*043c*/ 	.word	0x00000000
        /*0440*/ 	.word	0x00000080
        /*0444*/ 	.short	0x010a
        /*0446*/ 	.byte	0xff
	.zero		1


	//   ....[52]....
        /*0448*/ 	.word	0x00002f90
        /*044c*/ 	.word	0x00000003
        /*0450*/ 	.word	0x00000000
        /*0454*/ 	.short	0x0101
        /*0456*/ 	.byte	0xff
	.zero		1


	//   ....[53]....
        /*0458*/ 	.word	0x00002fa0
        /*045c*/ 	.word	0x000000ff
        /*0460*/ 	.word	0x00000000
        /*0464*/ 	.short	0x010a
        /*0466*/ 	.byte	0x06
	.zero		1


	//   ....[54]....
        /*0468*/ 	.word	0x00002fc0
        /*046c*/ 	.word	0x000000ff
        /*0470*/ 	.word	0x000000b0
        /*0474*/ 	.short	0x010a
        /*0476*/ 	.byte	0x07
	.zero		1


	//   ....[55]....
        /*0478*/ 	.word	0x00003090
        /*047c*/ 	.word	0x000000ff
        /*0480*/ 	.word	0x00000000
        /*0484*/ 	.short	0x010a
        /*0486*/ 	.byte	0x06
	.zero		1


	//   ....[56]....
        /*0488*/ 	.word	0x000031c0
        /*048c*/ 	.word	0x000000ff
        /*0490*/ 	.word	0x00000000
        /*0494*/ 	.short	0x010a
        /*0496*/ 	.byte	0x1a
	.zero		1


	//   ....[57]....
        /*0498*/ 	.word	0x00003460
        /*049c*/ 	.word	0x000000ff
        /*04a0*/ 	.word	0x00000000
        /*04a4*/ 	.short	0x010a
        /*04a6*/ 	.byte	0x06
	.zero		1


	//   ....[58]....
        /*04a8*/ 	.word	0x000034f0
        /*04ac*/ 	.word	0x000000ff
        /*04b0*/ 	.word	0x00000000
        /*04b4*/ 	.short	0x010a
        /*04b6*/ 	.byte	0x07
	.zero		1


	//   ....[59]....
        /*04b8*/ 	.word	0x00003970
        /*04bc*/ 	.word	0x00000000
        /*04c0*/ 	.word	0x00000080
        /*04c4*/ 	.short	0x010a
        /*04c6*/ 	.byte	0xff
	.zero		1


	//   ....[60]....
        /*04c8*/ 	.word	0x00003a30
        /*04cc*/ 	.word	0x00000000
        /*04d0*/ 	.word	0x00000000
        /*04d4*/ 	.short	0x0101
        /*04d6*/ 	.byte	0xff
	.zero		1


	//   ....[61]....
        /*04d8*/ 	.word	0x00003d50
        /*04dc*/ 	.word	0x000000ff
        /*04e0*/ 	.word	0x00000078
        /*04e4*/ 	.short	0x010a
        /*04e6*/ 	.byte	0x07
	.zero		1


	//   ....[62]....
        /*04e8*/ 	.word	0x00003f40
        /*04ec*/ 	.word	0x000000ff
        /*04f0*/ 	.word	0x00000050
        /*04f4*/ 	.short	0x010a
        /*04f6*/ 	.byte	0x07
	.zero		1


	//   ....[63]....
        /*04f8*/ 	.word	0x000040b0
        /*04fc*/ 	.word	0x000000ff
        /*0500*/ 	.word	0x00000030
        /*0504*/ 	.short	0x010b
        /*0506*/ 	.byte	0x07
	.zero		1


	//   ....[64]....
        /*0508*/ 	.word	0x000040c0
        /*050c*/ 	.word	0x000000ff
        /*0510*/ 	.word	0x00000000
        /*0514*/ 	.short	0x0101
        /*0516*/ 	.byte	0x08
	.zero		1


	//   ....[65]....
        /*0518*/ 	.word	0x000040e0
        /*051c*/ 	.word	0x000000ff
        /*0520*/ 	.word	0x00000058
        /*0524*/ 	.short	0x010a
        /*0526*/ 	.byte	0x07
	.zero		1


	//   ....[66]....
        /*0528*/ 	.word	0x00004240
        /*052c*/ 	.word	0x000000ff
        /*0530*/ 	.word	0x00000038
        /*0534*/ 	.short	0x010b
        /*0536*/ 	.byte	0x07
	.zero		1


	//   ....[67]....
        /*0538*/ 	.word	0x00004250
        /*053c*/ 	.word	0x000000ff
        /*0540*/ 	.word	0x00000000
        /*0544*/ 	.short	0x0101
        /*0546*/ 	.byte	0x08
	.zero		1


	//   ....[68]....
        /*0548*/ 	.word	0x00004260
        /*054c*/ 	.word	0x000000ff
        /*0550*/ 	.word	0x00000060
        /*0554*/ 	.short	0x010a
        /*0556*/ 	.byte	0x07
	.zero		1


	//   ....[69]....
        /*0558*/ 	.word	0x00004400
        /*055c*/ 	.word	0x000000ff
        /*0560*/ 	.word	0x00000040
        /*0564*/ 	.short	0x010b
        /*0566*/ 	.byte	0x07
	.zero		1


	//   ....[70]....
        /*0568*/ 	.word	0x00004470
        /*056c*/ 	.word	0x000000ff
        /*0570*/ 	.word	0x00000000
        /*0574*/ 	.short	0x0101
        /*0576*/ 	.byte	0x08
	.zero		1


	//   ....[71]....
        /*0578*/ 	.word	0x000044a0
        /*057c*/ 	.word	0x000000ff
        /*0580*/ 	.word	0x00000068
        /*0584*/ 	.short	0x010a
        /*0586*/ 	.byte	0x07
	.zero		1


	//   ....[72]....
        /*0588*/ 	.word	0x000046b0
        /*058c*/ 	.word	0x000000ff
        /*0590*/ 	.word	0x00000048
        /*0594*/ 	.short	0x010b
        /*0596*/ 	.byte	0x07
	.zero		1


	//   ....[73]....
        /*0598*/ 	.word	0x000046d0
        /*059c*/ 	.word	0x000000ff
        /*05a0*/ 	.word	0x00000000
        /*05a4*/ 	.short	0x0101
        /*05a6*/ 	.byte	0x0d
	.zero		1


	//   ....[74]....
        /*05a8*/ 	.word	0x00004700
        /*05ac*/ 	.word	0x000000ff
        /*05b0*/ 	.word	0x00000050
        /*05b4*/ 	.short	0x010a
        /*05b6*/ 	.byte	0x07
	.zero		1


	//   ....[75]....
        /*05b8*/ 	.word	0x00004720
        /*05bc*/ 	.word	0x000000ff
        /*05c0*/ 	.word	0x00000058
        /*05c4*/ 	.short	0x010a
        /*05c6*/ 	.byte	0x07
	.zero		1


	//   ....[76]....
        /*05c8*/ 	.word	0x00004740
        /*05cc*/ 	.word	0x000000ff
        /*05d0*/ 	.word	0x00000060
        /*05d4*/ 	.short	0x010a
        /*05d6*/ 	.byte	0x07
	.zero		1


	//   ....[77]....
        /*05d8*/ 	.word	0x00004780
        /*05dc*/ 	.word	0x00000000
        /*05e0*/ 	.word	0x00000068
        /*05e4*/ 	.short	0x010a
        /*05e6*/ 	.byte	0xff
	.zero		1


	//   ....[78]....
        /*05e8*/ 	.word	0x00004ae0
        /*05ec*/ 	.word	0x00000000
        /*05f0*/ 	.word	0x00000080
        /*05f4*/ 	.short	0x010a
        /*05f6*/ 	.byte	0xff
	.zero		1


	//   ....[79]....
        /*05f8*/ 	.word	0x00004bf0
        /*05fc*/ 	.word	0x00000000
        /*0600*/ 	.word	0x00000000
        /*0604*/ 	.short	0x0101
        /*0606*/ 	.byte	0xff
	.zero		1


	//   ....[80]....
        /*0608*/ 	.word	0x000056a0
        /*060c*/ 	.word	0x000000ff
        /*0610*/ 	.word	0x00000030
        /*0614*/ 	.short	0x010a
        /*0616*/ 	.byte	0x30
	.zero		1


	//   ....[81]....
        /*0618*/ 	.word	0x00005780
        /*061c*/ 	.word	0x00000057
        /*0620*/ 	.word	0x000000a0
        /*0624*/ 	.short	0x010a
        /*0626*/ 	.byte	0xff
	.zero		1


	//   ....[82]....
        /*0628*/ 	.word	0x00005940
        /*062c*/ 	.word	0x000000ff
        /*0630*/ 	.word	0x00000030
        /*0634*/ 	.short	0x010a
        /*0636*/ 	.byte	0x30
	.zero		1


	//   ....[83]....
        /*0638*/ 	.word	0x00005a70
        /*063c*/ 	.word	0x00000057
        /*0640*/ 	.word	0x000000a0
        /*0644*/ 	.short	0x010a
        /*0646*/ 	.byte	0xff
	.zero		1


	//   ....[84]....
        /*0648*/ 	.word	0x00006c80
        /*064c*/ 	.word	0x00000000
        /*0650*/ 	.word	0x00000000
        /*0654*/ 	.short	0x0101
        /*0656*/ 	.byte	0xff
	.zero		1


	//   ....[85]....
        /*0658*/ 	.word	0x00006c90
        /*065c*/ 	.word	0x00000003
        /*0660*/ 	.word	0x00000030
        /*0664*/ 	.short	0x010a
        /*0666*/ 	.byte	0xff
	.zero		1


	//   ....[86]....
        /*0668*/ 	.word	0x00006d70
        /*066c*/ 	.word	0x00000003
        /*0670*/ 	.word	0x00000030
        /*0674*/ 	.short	0x010a
        /*0676*/ 	.byte	0xff
	.zero		1


	//   ....[87]....
        /*0678*/ 	.word	0x000080a0
        /*067c*/ 	.word	0x00000055
        /*0680*/ 	.word	0x00000000
        /*0684*/ 	.short	0x0101
        /*0686*/ 	.byte	0xff
	.zero		1


	//   ....[88]....
        /*0688*/ 	.word	0x000080c0
        /*068c*/ 	.word	0x00000000
        /*0690*/ 	.word	0x00000030
        /*0694*/ 	.short	0x010a
        /*0696*/ 	.byte	0xff
	.zero		1


	//   ....[89]....
        /*0698*/ 	.word	0x00008190
        /*069c*/ 	.word	0x00000000
        /*06a0*/ 	.word	0x00000030
        /*06a4*/ 	.short	0x010a
        /*06a6*/ 	.byte	0xff
	.zero		1


	//   ....[90]....
        /*06a8*/ 	.word	0x000094c0
        /*06ac*/ 	.word	0x00000054
        /*06b0*/ 	.word	0x00000000
        /*06b4*/ 	.short	0x0101
        /*06b6*/ 	.byte	0xff
	.zero		1


	//   ....[91]....
        /*06b8*/ 	.word	0x000094e0
        /*06bc*/ 	.word	0x00000003
        /*06c0*/ 	.word	0x00000030
        /*06c4*/ 	.short	0x010a
        /*06c6*/ 	.byte	0xff
	.zero		1


	//   ....[92]....
        /*06c8*/ 	.word	0x000095b0
        /*06cc*/ 	.word	0x00000003
        /*06d0*/ 	.word	0x00000030
        /*06d4*/ 	.short	0x010a
        /*06d6*/ 	.byte	0xff
	.zero		1


	//   ....[93]....
        /*06d8*/ 	.word	0x00009990
        /*06dc*/ 	.word	0x000000ff
        /*06e0*/ 	.word	0x00000000
        /*06e4*/ 	.short	0x0101
        /*06e6*/ 	.byte	0x05
	.zero		1


	//   ....[94]....
        /*06e8*/ 	.word	0x0000a930
        /*06ec*/ 	.word	0x00000000
        /*06f0*/ 	.word	0x00000000
        /*06f4*/ 	.short	0x0101
        /*06f6*/ 	.byte	0xff
	.zero		1


	//   ....[95]....
        /*06f8*/ 	.word	0x0000aba0
        /*06fc*/ 	.word	0x000000ff
        /*0700*/ 	.word	0x00000000
        /*0704*/ 	.short	0x0101
        /*0706*/ 	.byte	0x04
	.zero		1


	//   ....[96]....
        /*0708*/ 	.word	0x0000abc0
        /*070c*/ 	.word	0x00000003
        /*0710*/ 	.word	0x000000d0
        /*0714*/ 	.short	0x010a
        /*0716*/ 	.byte	0xff
	.zero		1


	//   ....[97]....
        /*0718*/ 	.word	0x0000ac20
        /*071c*/ 	.word	0x00000002
        /*0720*/ 	.word	0x00000018
        /*0724*/ 	.short	0x010a
        /*0726*/ 	.byte	0xff
	.zero		1


	//   ....[98]....
        /*0728*/ 	.word	0x0000ac80
        /*072c*/ 	.word	0x00000002
        /*0730*/ 	.word	0x00000018
        /*0734*/ 	.short	0x010a
        /*0736*/ 	.byte	0xff
	.zero		1


	//   ....[99]....
        /*0738*/ 	.word	0x0000acd0
        /*073c*/ 	.word	0x00000002
        /*0740*/ 	.word	0x00000080
        /*0744*/ 	.short	0x010a
        /*0746*/ 	.byte	0xff
	.zero		1


	//   ....[100]....
        /*0748*/ 	.word	0x0000ad30
        /*074c*/ 	.word	0x00000000
        /*0750*/ 	.word	0x00000000
        /*0754*/ 	.short	0x010a
        /*0756*/ 	.byte	0xff
	.zero		1


	//   ....[101]....
        /*0758*/ 	.word	0x0000ad90
        /*075c*/ 	.word	0x00000000
        /*0760*/ 	.word	0x00000000
        /*0764*/ 	.short	0x010a
        /*0766*/ 	.byte	0xff
	.zero		1


	//   ....[102]....
        /*0768*/ 	.word	0x0000ade0
        /*076c*/ 	.word	0x00000000
        /*0770*/ 	.word	0x000000c0
        /*0774*/ 	.short	0x010a
        /*0776*/ 	.byte	0xff
	.zero		1


	//   ....[103]....
        /*0778*/ 	.word	0x0000ae40
        /*077c*/ 	.word	0x00000000
        /*0780*/ 	.word	0x00000090
        /*0784*/ 	.short	0x010a
        /*0786*/ 	.byte	0xff
	.zero		1


	//   ....[104]....
        /*0788*/ 	.word	0x0000ae90
        /*078c*/ 	.word	0x00000000
        /*0790*/ 	.word	0x00000080
        /*0794*/ 	.short	0x010a
        /*0796*/ 	.byte	0xff
	.zero		1


	//   ....[105]....
        /*0798*/ 	.word	0x0000aef0
        /*079c*/ 	.word	0x00000000
        /*07a0*/ 	.word	0x00000090
        /*07a4*/ 	.short	0x010a
        /*07a6*/ 	.byte	0xff
	.zero		1


	//   ....[106]....
        /*07a8*/ 	.word	0x0000af40
        /*07ac*/ 	.word	0x00000000
        /*07b0*/ 	.word	0x00000080
        /*07b4*/ 	.short	0x010a
        /*07b6*/ 	.byte	0xff
	.zero		1


	//   ....[107]....
        /*07b8*/ 	.word	0x0000afa0
        /*07bc*/ 	.word	0x00000003
        /*07c0*/ 	.word	0x000000b0
        /*07c4*/ 	.short	0x010a
        /*07c6*/ 	.byte	0xff
	.zero		1


	//   ....[108]....
        /*07c8*/ 	.word	0x0000b000
        /*07cc*/ 	.word	0x00000000
        /*07d0*/ 	.word	0x00000000
        /*07d4*/ 	.short	0x010a
        /*07d6*/ 	.byte	0xff
	.zero		1


	//   ....[109]....
        /*07d8*/ 	.word	0x0000b060
        /*07dc*/ 	.word	0x00000000
        /*07e0*/ 	.word	0x00000000
        /*07e4*/ 	.short	0x010a
        /*07e6*/ 	.byte	0xff
	.zero		1


	//   ....[110]....
        /*07e8*/ 	.word	0x0000b0c0
        /*07ec*/ 	.word	0x00000000
        /*07f0*/ 	.word	0x00000000
        /*07f4*/ 	.short	0x010a
        /*07f6*/ 	.byte	0xff
	.zero		1


	//   ....[111]....
        /*07f8*/ 	.word	0x0000b110
        /*07fc*/ 	.word	0x00000000
        /*0800*/ 	.word	0x00000080
        /*0804*/ 	.short	0x010a
        /*0806*/ 	.byte	0xff
	.zero		1


	//   ....[112]....
        /*0808*/ 	.word	0x0000b170
        /*080c*/ 	.word	0x00000000
        /*0810*/ 	.word	0x00000078
        /*0814*/ 	.short	0x010a
        /*0816*/ 	.byte	0xff
	.zero		1


	//   ....[113]....
        /*0818*/ 	.word	0x0000b1d0
        /*081c*/ 	.word	0x00000003
        /*0820*/ 	.word	0x00000050
        /*0824*/ 	.short	0x010a
        /*0826*/ 	.byte	0xff
	.zero		1


	//   ....[114]....
        /*0828*/ 	.word	0x0000b230
        /*082c*/ 	.word	0x00000003
        /*0830*/ 	.word	0x00000058
        /*0834*/ 	.short	0x010a
        /*0836*/ 	.byte	0xff
	.zero		1


	//   ....[115]....
        /*0838*/ 	.word	0x0000b290
        /*083c*/ 	.word	0x00000003
        /*0840*/ 	.word	0x00000060
        /*0844*/ 	.short	0x010a
        /*0846*/ 	.byte	0xff
	.zero		1


	//   ....[116]....
        /*0848*/ 	.word	0x0000b2f0
        /*084c*/ 	.word	0x00000003
        /*0850*/ 	.word	0x00000068
        /*0854*/ 	.short	0x010a
        /*0856*/ 	.byte	0xff
	.zero		1


	//   ....[117]....
        /*0858*/ 	.word	0x0000b350
        /*085c*/ 	.word	0x00000000
        /*0860*/ 	.word	0x00000050
        /*0864*/ 	.short	0x010a
        /*0866*/ 	.byte	0xff
	.zero		1


	//   ....[118]....
        /*0868*/ 	.word	0x0000b3b0
        /*086c*/ 	.word	0x00000000
        /*0870*/ 	.word	0x00000058
        /*0874*/ 	.short	0x010a
        /*0876*/ 	.byte	0xff
	.zero		1


	//   ....[119]....
        /*0878*/ 	.word	0x0000b410
        /*087c*/ 	.word	0x00000000
        /*0880*/ 	.word	0x00000060
        /*0884*/ 	.short	0x010a
        /*0886*/ 	.byte	0xff
	.zero		1


	//   ....[120]....
        /*0888*/ 	.word	0x0000b460
        /*088c*/ 	.word	0x00000000
        /*0890*/ 	.word	0x00000080
        /*0894*/ 	.short	0x010a
        /*0896*/ 	.byte	0xff
	.zero		1


	//   ....[121]....
        /*0898*/ 	.word	0x0000b4c0
        /*089c*/ 	.word	0x00000002
        /*08a0*/ 	.word	0x00000030
        /*08a4*/ 	.short	0x010a
        /*08a6*/ 	.byte	0xff
	.zero		1


	//   ....[122]....
        /*08a8*/ 	.word	0x0000b510
        /*08ac*/ 	.word	0x00000057
        /*08b0*/ 	.word	0x000000a0
        /*08b4*/ 	.short	0x010a
        /*08b6*/ 	.byte	0xff
	.zero		1


	//   ....[123]....
        /*08b8*/ 	.word	0x0000b560
        /*08bc*/ 	.word	0x00000003
        /*08c0*/ 	.word	0x00000030
        /*08c4*/ 	.short	0x010a
        /*08c6*/ 	.byte	0xff
	.zero		1


	//   ....[124]....
        /*08c8*/ 	.word	0x0000b5b0
        /*08cc*/ 	.word	0x00000000
        /*08d0*/ 	.word	0x00000030
        /*08d4*/ 	.short	0x010a
        /*08d6*/ 	.byte	0xff
	.zero		1


	//   ....[125]....
        /*08d8*/ 	.word	0x0000b600
        /*08dc*/ 	.word	0x00000003
        /*08e0*/ 	.word	0x00000030
        /*08e4*/ 	.short	0x010a
        /*08e6*/ 	.byte	0xff
	.zero		1


	//----- nvinfo : EIATTR_NUM_MBARRIERS
	.align		4
.L_47:
        /*08e8*/ 	.byte	0x03, 0x38
        /*08ea*/ 	.short	0x001c


	//----- nvinfo : EIATTR_EXIT_INSTR_OFFSETS
	.align		4
        /*08ec*/ 	.byte	0x04, 0x1c
        /*08ee*/ 	.short	(.L_49 - .L_48)


	//   ....[0]....
.L_48:
        /*08f0*/ 	.word	0x00002420


	//   ....[1]....
        /*08f4*/ 	.word	0x00002910


	//   ....[2]....
        /*08f8*/ 	.word	0x00002970


	//   ....[3]....
        /*08fc*/ 	.word	0x00003750


	//   ....[4]....
        /*0900*/ 	.word	0x000047b0


	//   ....[5]....
        /*0904*/ 	.word	0x000047f0


	//   ....[6]....
        /*0908*/ 	.word	0x0000aa90


	//   ....[7]....
        /*090c*/ 	.word	0x0000ab10


	//   ....[8]....
        /*0910*/ 	.word	0x0000ab40


	//   ....[9]....
        /*0914*/ 	.word	0x0000abb0


	//----- nvinfo : EIATTR_MAX_THREADS
	.align		4
.L_49:
        /*0918*/ 	.byte	0x04, 0x05
        /*091a*/ 	.short	(.L_51 - .L_50)
.L_50:
        /*091c*/ 	.word	0x00000100
        /*0920*/ 	.word	0x00000001
        /*0924*/ 	.word	0x00000001


	//----- nvinfo : EIATTR_CRS_STACK_SIZE
	.align		4
.L_51:
        /*0928*/ 	.byte	0x04, 0x1e
        /*092a*/ 	.short	(.L_53 - .L_52)
.L_52:
        /*092c*/ 	.word	0x00000000


	//----- nvinfo : EIATTR_CBANK_PARAM_SIZE
	.align		4
.L_53:
        /*0930*/ 	.byte	0x03, 0x19
        /*0932*/ 	.short	0x0800


	//----- nvinfo : EIATTR_PARAM_CBANK
	.align		4
        /*0934*/ 	.byte	0x04, 0x0a
        /*0936*/ 	.short	(.L_55 - .L_54)
	.align		4
.L_54:
        /*0938*/ 	.word	index@(.nv.constant0._ZN7cutlass13device_kernelINS_4gemm6kernel13GemmUniversalIN4cute5tupleIJiiiiEEENS1_10collective13CollectiveMmaINS1_35MainloopSm100TmaUmmaWarpSpecializedILi3ELi2ELi2ENS5_IJNS4_1CILi1EEESB_SB_EEEEENS5_IJNSA_ILi128EEENSA_ILi256EEENSA_ILi64EEEEEENS_10bfloat16_tENS5_IJlSB_lEEESI_SJ_NS4_8TiledMMAINS4_8MMA_AtomIJNS4_20SM100_MMA_F16BF16_SSISI_SI_fLi128ELi256ELNS4_4UMMA5MajorE0ELSO_0ELNSN_7ScaleInE0ELSP_0EEEEEENS4_6LayoutISC_NS5_IJNSA_ILi0EEEST_ST_EEEEENS5_IJNS4_10UnderscoreESW_SW_EEEEENS4_13SM90_TMA_LOADENS4_14ComposedLayoutINS4_7SwizzleILi3ELi4ELi3EEENS4_18smem_ptr_flag_bitsILi16EEENSS_INS5_IJNSA_ILi8EEESG_EEENS5_IJSG_SB_EEEEEEEvNS4_8identityESZ_S19_vS1A_EENS_8epilogue10collective18CollectiveEpilogueINS1C_23Sm100TmaWarpSpecializedILi4ELi2ELi64ELb1ELb0EEEJSH_NS5_IJNSS_ISE_SB_EENSS_ISG_SB_EEEEESI_SJ_SI_SJ_NS1C_6fusion15FusionCallbacksIS1G_NS1K_17LinearCombinationISI_fSI_fLNS_15FloatRoundStyleE2EEESH_S1J_JEEENS4_5SM1004TMEM4LOAD26SM100_TMEM_LOAD_32dp32b64xESZ_S19_NS4_39AutoVectorizingCopyWithAssumedAlignmentILi128EEENS4_14SM90_TMA_STOREES19_S1V_S1V_EEEvvEEEEvNT_6ParamsE)
        /*093c*/ 	.short	0x0380
        /*093e*/ 	.short	0x0800


	//----- nvinfo : EIATTR_SW_WAR
	.align		4
.L_55:
        /*0940*/ 	.byte	0x04, 0x36
        /*0942*/ 	.short	(.L_57 - .L_56)
.L_56:
        /*0944*/ 	.word	0x00000008
.L_57:


//--------------------- .nv.callgraph             --------------------------
	.section	.nv.callgraph,"",@"SHT_CUDA_CALLGRAPH"
	.align	4
	.sectionentsize	8
	.align		4
        /*0000*/ 	.word	0x00000000
	.align		4
        /*0004*/ 	.word	0xffffffff
	.align		4
        /*0008*/ 	.word	index@(_ZN7cutlass13device_kernelINS_4gemm6kernel13GemmUniversalIN4cute5tupleIJiiiiEEENS1_10collective13CollectiveMmaINS1_35MainloopSm100TmaUmmaWarpSpecializedILi3ELi2ELi2ENS5_IJNS4_1CILi1EEESB_SB_EEEEENS5_IJNSA_ILi128EEENSA_ILi256EEENSA_ILi64EEEEEENS_10bfloat16_tENS5_IJlSB_lEEESI_SJ_NS4_8TiledMMAINS4_8MMA_AtomIJNS4_20SM100_MMA_F16BF16_SSISI_SI_fLi128ELi256ELNS4_4UMMA5MajorE0ELSO_0ELNSN_7ScaleInE0ELSP_0EEEEEENS4_6LayoutISC_NS5_IJNSA_ILi0EEEST_ST_EEEEENS5_IJNS4_10UnderscoreESW_SW_EEEEENS4_13SM90_TMA_LOADENS4_14ComposedLayoutINS4_7SwizzleILi3ELi4ELi3EEENS4_18smem_ptr_flag_bitsILi16EEENSS_INS5_IJNSA_ILi8EEESG_EEENS5_IJSG_SB_EEEEEEEvNS4_8identityESZ_S19_vS1A_EENS_8epilogue10collective18CollectiveEpilogueINS1C_23Sm100TmaWarpSpecializedILi4ELi2ELi64ELb1ELb0EEEJSH_NS5_IJNSS_ISE_SB_EENSS_ISG_SB_EEEEESI_SJ_SI_SJ_NS1C_6fusion15FusionCallbacksIS1G_NS1K_17LinearCombinationISI_fSI_fLNS_15FloatRoundStyleE2EEESH_S1J_JEEENS4_5SM1004TMEM4LOAD26SM100_TMEM_LOAD_32dp32b64xESZ_S19_NS4_39AutoVectorizingCopyWithAssumedAlignmentILi128EEENS4_14SM90_TMA_STOREES19_S1V_S1V_EEEvvEEEEvNT_6ParamsE)
	.align		4
        /*000c*/ 	.word	index@(__assertfail)
	.align		4
        /*0010*/ 	.word	0x00000000
	.align		4
        /*0014*/ 	.word	0xfffffffe
	.align		4
        /*0018*/ 	.word	0x00000000
	.align		4
        /*001c*/ 	.word	0xfffffffd
	.align		4
        /*0020*/ 	.word	0x00000000
	.align		4
        /*0024*/ 	.word	0xfffffffc


//--------------------- .nv.constant4             --------------------------
	.section	.nv.constant4,"a",@progbits
	.align	8
	.align		8
.nv.constant4:
        /*0000*/ 	.dword	__assertfail
	.align		8
        /*0008*/ 	.dword	__unnamed_1
	.align		8
        /*0010*/ 	.dword	__unnamed_2
	.align		8
        /*0018*/ 	.dword	_ZN39_INTERNAL_100697a1_4_k_cu_a0677429_73944cuda3std3__45__cpo5beginE
	.align		8
        /*0020*/ 	.dword	_ZN39_INTERNAL_100697a1_4_k_cu_a0677429_73944cuda3std3__45__cpo3endE
	.align		8
        /*0028*/ 	.dword	_ZN39_INTERNAL_100697a1_4_k_cu_a0677429_73944cuda3std3__45__cpo6cbeginE
	.align		8
        /*0030*/ 	.dword	_ZN39_INTERNAL_100697a1_4_k_cu_a0677429_73944cuda3std3__45__cpo4cendE
	.align		8
        /*0038*/ 	.dword	_ZN39_INTERNAL_100697a1_4_k_cu_a0677429_73944cuda3std3__441_GLOBAL__N__100697a1_4_k_cu_a0677429_73946ignoreE
	.align		8
        /*0040*/ 	.dword	_ZN39_INTERNAL_100697a1_4_k_cu_a0677429_73944cuda3std3__419piecewise_constructE
	.align		8
        /*0048*/ 	.dword	_ZN39_INTERNAL_100697a1_4_k_cu_a0677429_73944cuda3std3__48in_placeE
	.align		8
        /*0050*/ 	.dword	_ZN39_INTERNAL_100697a1_4_k_cu_a0677429_73944cuda3std6ranges3__45__cpo4swapE
	.align		8
        /*0058*/ 	.dword	_ZN39_INTERNAL_100697a1_4_k_cu_a0677429_73944cuda3std6ranges3__45__cpo9iter_moveE
	.align		8
        /*0060*/ 	.dword	_ZN39_INTERNAL_100697a1_4_k_cu_a0677429_73944cute7productE
	.align		8
        /*0068*/ 	.dword	_ZN39_INTERNAL_100697a1_4_k_cu_a0677429_73944cute1_E
	.align		8
        /*0070*/ 	.dword	$str$25
	.align		8
        /*0078*/ 	.dword	$str$26
	.align		8
        /*0080*/ 	.dword	$str$27
	.align		8
        /*0088*/ 	.dword	$str$28


//--------------------- .text._ZN7cutlass13device_kernelINS_4gemm6kernel13GemmUniversalIN4cute5tupleIJiiiiEEENS1_10collective13CollectiveMmaINS1_35MainloopSm100TmaUmmaWarpSpecializedILi3ELi2ELi2ENS5_IJNS4_1CILi1EEESB_SB_EEEEENS5_IJNSA_ILi128EEENSA_ILi256EEENSA_ILi64EEEEEENS_10bfloat16_tENS5_IJlSB_lEEESI_SJ_NS4_8TiledMMAINS4_8MMA_AtomIJNS4_20SM100_MMA_F16BF16_SSISI_SI_fLi128ELi256ELNS4_4UMMA5MajorE0ELSO_0ELNSN_7ScaleInE0ELSP_0EEEEEENS4_6LayoutISC_NS5_IJNSA_ILi0EEEST_ST_EEEEENS5_IJNS4_10UnderscoreESW_SW_EEEEENS4_13SM90_TMA_LOADENS4_14ComposedLayoutINS4_7SwizzleILi3ELi4ELi3EEENS4_18smem_ptr_flag_bitsILi16EEENSS_INS5_IJNSA_ILi8EEESG_EEENS5_IJSG_SB_EEEEEEEvNS4_8identityESZ_S19_vS1A_EENS_8epilogue10collective18CollectiveEpilogueINS1C_23Sm100TmaWarpSpecializedILi4ELi2ELi64ELb1ELb0EEEJSH_NS5_IJNSS_ISE_SB_EENSS_ISG_SB_EEEEESI_SJ_SI_SJ_NS1C_6fusion15FusionCallbacksIS1G_NS1K_17LinearCombinationISI_fSI_fLNS_15FloatRoundStyleE2EEESH_S1J_JEEENS4_5SM1004TMEM4LOAD26SM100_TMEM_LOAD_32dp32b64xESZ_S19_NS4_39AutoVectorizingCopyWithAssumedAlignmentILi128EEENS4_14SM90_TMA_STOREES19_S1V_S1V_EEEvvEEEEvNT_6ParamsE --------------------------
	.section	.text._ZN7cutlass13device_kernelINS_4gemm6kernel13GemmUniversalIN4cute5tupleIJiiiiEEENS1_10collective13CollectiveMmaINS1_35MainloopSm100TmaUmmaWarpSpecializedILi3ELi2ELi2ENS5_IJNS4_1CILi1EEESB_SB_EEEEENS5_IJNSA_ILi128EEENSA_ILi256EEENSA_ILi64EEEEEENS_10bfloat16_tENS5_IJlSB_lEEESI_SJ_NS4_8TiledMMAINS4_8MMA_AtomIJNS4_20SM100_MMA_F16BF16_SSISI_SI_fLi128ELi256ELNS4_4UMMA5MajorE0ELSO_0ELNSN_7ScaleInE0ELSP_0EEEEEENS4_6LayoutISC_NS5_IJNSA_ILi0EEEST_ST_EEEEENS5_IJNS4_10UnderscoreESW_SW_EEEEENS4_13SM90_TMA_LOADENS4_14ComposedLayoutINS4_7SwizzleILi3ELi4ELi3EEENS4_18smem_ptr_flag_bitsILi16EEENSS_INS5_IJNSA_ILi8EEESG_EEENS5_IJSG_SB_EEEEEEEvNS4_8identityESZ_S19_vS1A_EENS_8epilogue10collective18CollectiveEpilogueINS1C_23Sm100TmaWarpSpecializedILi4ELi2ELi64ELb1ELb0EEEJSH_NS5_IJNSS_ISE_SB_EENSS_ISG_SB_EEEEESI_SJ_SI_SJ_NS1C_6fusion15FusionCallbacksIS1G_NS1K_17LinearCombinationISI_fSI_fLNS_15FloatRoundStyleE2EEESH_S1J_JEEENS4_5SM1004TMEM4LOAD26SM100_TMEM_LOAD_32dp32b64xESZ_S19_NS4_39AutoVectorizingCopyWithAssumedAlignmentILi128EEENS4_14SM90_TMA_STOREES19_S1V_S1V_EEEvvEEEEvNT_6ParamsE,"ax",@progbits
	.align	128
.text._ZN7cutlass13device_kernelINS_4gemm6kernel13GemmUniversalIN4cute5tupleIJiiiiEEENS1_10collective13CollectiveMmaINS1_35MainloopSm100TmaUmmaWarpSpecializedILi3ELi2ELi2ENS5_IJNS4_1CILi1EEESB_SB_EEEEENS5_IJNSA_ILi128EEENSA_ILi256EEENSA_ILi64EEEEEENS_10bfloat16_tENS5_IJlSB_lEEESI_SJ_NS4_8TiledMMAINS4_8MMA_AtomIJNS4_20SM100_MMA_F16BF16_SSISI_SI_fLi128ELi256ELNS4_4UMMA5MajorE0ELSO_0ELNSN_7ScaleInE0ELSP_0EEEEEENS4_6LayoutISC_NS5_IJNSA_ILi0EEEST_ST_EEEEENS5_IJNS4_10UnderscoreESW_SW_EEEEENS4_13SM90_TMA_LOADENS4_14ComposedLayoutINS4_7SwizzleILi3ELi4ELi3EEENS4_18smem_ptr_flag_bitsILi16EEENSS_INS5_IJNSA_ILi8EEESG_EEENS5_IJSG_SB_EEEEEEEvNS4_8identityESZ_S19_vS1A_EENS_8epilogue10collective18CollectiveEpilogueINS1C_23Sm100TmaWarpSpecializedILi4ELi2ELi64ELb1ELb0EEEJSH_NS5_IJNSS_ISE_SB_EENSS_ISG_SB_EEEEESI_SJ_SI_SJ_NS1C_6fusion15FusionCallbacksIS1G_NS1K_17LinearCombinationISI_fSI_fLNS_15FloatRoundStyleE2EEESH_S1J_JEEENS4_5SM1004TMEM4LOAD26SM100_TMEM_LOAD_32dp32b64xESZ_S19_NS4_39AutoVectorizingCopyWithAssumedAlignmentILi128EEENS4_14SM90_TMA_STOREES19_S1V_S1V_EEEvvEEEEvNT_6ParamsE:
        .type           _ZN7cutlass13device_kernelINS_4gemm6kernel13GemmUniversalIN4cute5tupleIJiiiiEEENS1_10collective13CollectiveMmaINS1_35MainloopSm100TmaUmmaWarpSpecializedILi3ELi2ELi2ENS5_IJNS4_1CILi1EEESB_SB_EEEEENS5_IJNSA_ILi128EEENSA_ILi256EEENSA_ILi64EEEEEENS_10bfloat16_tENS5_IJlSB_lEEESI_SJ_NS4_8TiledMMAINS4_8MMA_AtomIJNS4_20SM100_MMA_F16BF16_SSISI_SI_fLi128ELi256ELNS4_4UMMA5MajorE0ELSO_0ELNSN_7ScaleInE0ELSP_0EEEEEENS4_6LayoutISC_NS5_IJNSA_ILi0EEEST_ST_EEEEENS5_IJNS4_10UnderscoreESW_SW_EEEEENS4_13SM90_TMA_LOADENS4_14ComposedLayoutINS4_7SwizzleILi3ELi4ELi3EEENS4_18smem_ptr_flag_bitsILi16EEENSS_INS5_IJNSA_ILi8EEESG_EEENS5_IJSG_SB_EEEEEEEvNS4_8identityESZ_S19_vS1A_EENS_8epilogue10collective18CollectiveEpilogueINS1C_23Sm100TmaWarpSpecializedILi4ELi2ELi64ELb1ELb0EEEJSH_NS5_IJNSS_ISE_SB_EENSS_ISG_SB_EEEEESI_SJ_SI_SJ_NS1C_6fusion15FusionCallbacksIS1G_NS1K_17LinearCombinationISI_fSI_fLNS_15FloatRoundStyleE2EEESH_S1J_JEEENS4_5SM1004TMEM4LOAD26SM100_TMEM_LOAD_32dp32b64xESZ_S19_NS4_39AutoVectorizingCopyWithAssumedAlignmentILi128EEENS4_14SM90_TMA_STOREES19_S1V_S1V_EEEvvEEEEvNT_6ParamsE,@function
        .size           _ZN7cutlass13device_kernelINS_4gemm6kernel13GemmUniversalIN4cute5tupleIJiiiiEEENS1_10collective13CollectiveMmaINS1_35MainloopSm100TmaUmmaWarpSpecializedILi3ELi2ELi2ENS5_IJNS4_1CILi1EEESB_SB_EEEEENS5_IJNSA_ILi128EEENSA_ILi256EEENSA_ILi64EEEEEENS_10bfloat16_tENS5_IJlSB_lEEESI_SJ_NS4_8TiledMMAINS4_8MMA_AtomIJNS4_20SM100_MMA_F16BF16_SSISI_SI_fLi128ELi256ELNS4_4UMMA5MajorE0ELSO_0ELNSN_7ScaleInE0ELSP_0EEEEEENS4_6LayoutISC_NS5_IJNSA_ILi0EEEST_ST_EEEEENS5_IJNS4_10UnderscoreESW_SW_EEEEENS4_13SM90_TMA_LOADENS4_14ComposedLayoutINS4_7SwizzleILi3ELi4ELi3EEENS4_18smem_ptr_flag_bitsILi16EEENSS_INS5_IJNSA_ILi8EEESG_EEENS5_IJSG_SB_EEEEEEEvNS4_8identityESZ_S19_vS1A_EENS_8epilogue10collective18CollectiveEpilogueINS1C_23Sm100TmaWarpSpecializedILi4ELi2ELi64ELb1ELb0EEEJSH_NS5_IJNSS_ISE_SB_EENSS_ISG_SB_EEEEESI_SJ_SI_SJ_NS1C_6fusion15FusionCallbacksIS1G_NS1K_17LinearCombinationISI_fSI_fLNS_15FloatRoundStyleE2EEESH_S1J_JEEENS4_5SM1004TMEM4LOAD26SM100_TMEM_LOAD_32dp32b64xESZ_S19_NS4_39AutoVectorizingCopyWithAssumedAlignmentILi128EEENS4_14SM90_TMA_STOREES19_S1V_S1V_EEEvvEEEEvNT_6ParamsE,(.L_x_167 - _ZN7cutlass13device_kernelINS_4gemm6kernel13GemmUniversalIN4cute5tupleIJiiiiEEENS1_10collective13CollectiveMmaINS1_35MainloopSm100TmaUmmaWarpSpecializedILi3ELi2ELi2ENS5_IJNS4_1CILi1EEESB_SB_EEEEENS5_IJNSA_ILi128EEENSA_ILi256EEENSA_ILi64EEEEEENS_10bfloat16_tENS5_IJlSB_lEEESI_SJ_NS4_8TiledMMAINS4_8MMA_AtomIJNS4_20SM100_MMA_F16BF16_SSISI_SI_fLi128ELi256ELNS4_4UMMA5MajorE0ELSO_0ELNSN_7ScaleInE0ELSP_0EEEEEENS4_6LayoutISC_NS5_IJNSA_ILi0EEEST_ST_EEEEENS5_IJNS4_10UnderscoreESW_SW_EEEEENS4_13SM90_TMA_LOADENS4_14ComposedLayoutINS4_7SwizzleILi3ELi4ELi3EEENS4_18smem_ptr_flag_bitsILi16EEENSS_INS5_IJNSA_ILi8EEESG_EEENS5_IJSG_SB_EEEEEEEvNS4_8identityESZ_S19_vS1A_EENS_8epilogue10collective18CollectiveEpilogueINS1C_23Sm100TmaWarpSpecializedILi4ELi2ELi64ELb1ELb0EEEJSH_NS5_IJNSS_ISE_SB_EENSS_ISG_SB_EEEEESI_SJ_SI_SJ_NS1C_6fusion15FusionCallbacksIS1G_NS1K_17LinearCombinationISI_fSI_fLNS_15FloatRoundStyleE2EEESH_S1J_JEEENS4_5SM1004TMEM4LOAD26SM100_TMEM_LOAD_32dp32b64xESZ_S19_NS4_39AutoVectorizingCopyWithAssumedAlignmentILi128EEENS4_14SM90_TMA_STOREES19_S1V_S1V_EEEvvEEEEvNT_6ParamsE)
        .other          _ZN7cutlass13device_kernelINS_4gemm6kernel13GemmUniversalIN4cute5tupleIJiiiiEEENS1_10collective13CollectiveMmaINS1_35MainloopSm100TmaUmmaWarpSpecializedILi3ELi2ELi2ENS5_IJNS4_1CILi1EEESB_SB_EEEEENS5_IJNSA_ILi128EEENSA_ILi256EEENSA_ILi64EEEEEENS_10bfloat16_tENS5_IJlSB_lEEESI_SJ_NS4_8TiledMMAINS4_8MMA_AtomIJNS4_20SM100_MMA_F16BF16_SSISI_SI_fLi128ELi256ELNS4_4UMMA5MajorE0ELSO_0ELNSN_7ScaleInE0ELSP_0EEEEEENS4_6LayoutISC_NS5_IJNSA_ILi0EEEST_ST_EEEEENS5_IJNS4_10UnderscoreESW_SW_EEEEENS4_13SM90_TMA_LOADENS4_14ComposedLayoutINS4_7SwizzleILi3ELi4ELi3EEENS4_18smem_ptr_flag_bitsILi16EEENSS_INS5_IJNSA_ILi8EEESG_EEENS5_IJSG_SB_EEEEEEEvNS4_8identityESZ_S19_vS1A_EENS_8epilogue10collective18CollectiveEpilogueINS1C_23Sm100TmaWarpSpecializedILi4ELi2ELi64ELb1ELb0EEEJSH_NS5_IJNSS_ISE_SB_EENSS_ISG_SB_EEEEESI_SJ_SI_SJ_NS1C_6fusion15FusionCallbacksIS1G_NS1K_17LinearCombinationISI_fSI_fLNS_15FloatRoundStyleE2EEESH_S1J_JEEENS4_5SM1004TMEM4LOAD26SM100_TMEM_LOAD_32dp32b64xESZ_S19_NS4_39AutoVectorizingCopyWithAssumedAlignmentILi128EEENS4_14SM90_TMA_STOREES19_S1V_S1V_EEEvvEEEEvNT_6ParamsE,@"STO_CUDA_ENTRY STV_DEFAULT"
_ZN7cutlass13device_kernelINS_4gemm6kernel13GemmUniversalIN4cute5tupleIJiiiiEEENS1_10collective13CollectiveMmaINS1_35MainloopSm100TmaUmmaWarpSpecializedILi3ELi2ELi2ENS5_IJNS4_1CILi1EEESB_SB_EEEEENS5_IJNSA_ILi128EEENSA_ILi256EEENSA_ILi64EEEEEENS_10bfloat16_tENS5_IJlSB_lEEESI_SJ_NS4_8TiledMMAINS4_8MMA_AtomIJNS4_20SM100_MMA_F16BF16_SSISI_SI_fLi128ELi256ELNS4_4UMMA5MajorE0ELSO_0ELNSN_7ScaleInE0ELSP_0EEEEEENS4_6LayoutISC_NS5_IJNSA_ILi0EEEST_ST_EEEEENS5_IJNS4_10UnderscoreESW_SW_EEEEENS4_13SM90_TMA_LOADENS4_14ComposedLayoutINS4_7SwizzleILi3ELi4ELi3EEENS4_18smem_ptr_flag_bitsILi16EEENSS_INS5_IJNSA_ILi8EEESG_EEENS5_IJSG_SB_EEEEEEEvNS4_8identityESZ_S19_vS1A_EENS_8epilogue10collective18CollectiveEpilogueINS1C_23Sm100TmaWarpSpecializedILi4ELi2ELi64ELb1ELb0EEEJSH_NS5_IJNSS_ISE_SB_EENSS_ISG_SB_EEEEESI_SJ_SI_SJ_NS1C_6fusion15FusionCallbacksIS1G_NS1K_17LinearCombinationISI_fSI_fLNS_15FloatRoundStyleE2EEESH_S1J_JEEENS4_5SM1004TMEM4LOAD26SM100_TMEM_LOAD_32dp32b64xESZ_S19_NS4_39AutoVectorizingCopyWithAssumedAlignmentILi128EEENS4_14SM90_TMA_STOREES19_S1V_S1V_EEEvvEEEEvNT_6ParamsE:
[----:B------:R-:W1:Y:S01]  /*0000*/  LDC R1, c[0x0][0x37c] ;  /* 0x0000df00ff017b82 */ /* 0x000e620000000800 */
[----:B------:R-:W2:Y:S01]  /*0010*/  S2R R170, SR_TID.X ;  /* 0x0000000000aa7919 */ /* 0x000ea20000002100 */
[----:B------:R-:W3:Y:S01]  /*0020*/  LDCU.64 UR4, c[0x0][0x890] ;  /* 0x00011200ff0477ac */ /* 0x000ee20008000a00 */
[----:B------:R-:W-:Y:S02]  /*0030*/  PRMT R155, RZ, 0x7610, R155 ;  /* 0x00007610ff9b7816 */ /* 0x000fe4000000009b */
[----:B------:R-:W-:Y:S01]  /*0040*/  ELECT P5, URZ, PT ;  /* 0x0000000000ff782f */ /* 0x000fe200038a0000 */
[----:B------:R-:W4:Y:S01]  /*0050*/  LDCU.64 UR46, c[0x0][0x358] ;  /* 0x00006b00ff2e77ac */ /* 0x000f220008000a00 */
[----:B---3--:R-:W-:-:S04]  /*0060*/  UISETP.NE.U32.AND UP0, UPT, UR4, URZ, UPT ;  /* 0x000000ff0400728c */ /* 0x008fc8000bf05070 */
[----:B------:R-:W-:Y:S01]  /*0070*/  UISETP.NE.AND.EX UP0, UPT, UR5, URZ, UPT, UP0 ;  /* 0x000000ff0500728c */ /* 0x000fe2000bf05300 */
[----:B--2---:R-:W-:-:S05]  /*0080*/  SHF.R.U32.HI R162, RZ, 0x5, R170 ;  /* 0x00000005ffa27819 */ /* 0x004fca00000116aa */
[----:B------:R-:W2:Y:S02]  /*0090*/  SHFL.IDX PT, R0, R162, RZ, 0x1f ;  /* 0x00001fffa2007589 */ /* 0x000ea400000e0000 */
[----:B--2---:R-:W-:Y:S01]  /*00a0*/  R2UR UR8, R0 ;  /* 0x00000000000872ca */ /* 0x004fe200000e0000 */
[----:B-1--4-:R-:W-:-:S14]  /*00b0*/  BRA.U UP0, `(.L_x_0) ;  /* 0x00000001002c7547 */ /* 0x012fdc000b800000 */
[----:B------:R-:W1:Y:S02]  /*00c0*/  LDCU.64 UR6, c[0x0][0x888] ;  /* 0x00011100ff0677ac */ /* 0x000e640008000a00 */
[----:B-1----:R-:W-:-:S04]  /*00d0*/  UISETP.NE.U32.AND UP0, UPT, UR6, URZ, UPT ;  /* 0x000000ff0600728c */ /* 0x002fc8000bf05070 */
[----:B------:R-:W-:-:S09]  /*00e0*/  UISETP.NE.AND.EX UP0, UPT, UR7, URZ, UPT, UP0 ;  /* 0x000000ff0700728c */ /* 0x000fd2000bf05300 */
[----:B------:R-:W-:Y:S05]  /*00f0*/  BRA.U !UP0, `(.L_x_1) ;  /* 0x0000000108107547 */ /* 0x000fea000b800000 */
[----:B------:R-:W1:Y:S02]  /*0100*/  LDC.64 R2, c[0x0][0x888] ;  /* 0x00022200ff027b82 */ /* 0x000e640000000a00 */
[----:B-1----:R1:W5:Y:S01]  /*0110*/  LDG.E R81, desc[UR46][R2.64] ;  /* 0x0000002e02517981 */ /* 0x002362000c1e1900 */
[----:B------:R-:W-:Y:S01]  /*0120*/  HFMA2 R155, -RZ, RZ, 0, 5.9604644775390625e-08 ;  /* 0x00000001ff9b7431 */ /* 0x000fe200000001ff */
[----:B------:R-:W-:Y:S05]  /*0130*/  BRA `(.L_x_0) ;  /* 0x00000000000c7947 */ /* 0x000fea0003800000 */
.L_x_1:
[----:B------:R-:W1:Y:S01]  /*0140*/  LDCU UR6, c[0x0][0x880] ;  /* 0x00011000ff0677ac */ /* 0x000e620008000800 */
[----:B------:R-:W-:Y:S01]  /*0150*/  HFMA2 R155, -RZ, RZ, 0, 5.9604644775390625e-08 ;  /* 0x00000001ff9b7431 */ /* 0x000fe200000001ff */
[----:B-1----:R-:W-:-:S07]  /*0160*/  MOV R81, UR6 ;  /* 0x0000000600517c02 */ /* 0x002fce0008000f00 */
.L_x_0:
[----:B------:R-:W2:Y:S02]  /*0170*/  LDCU.64 UR6, c[0x0][0x8b0] ;  /* 0x00011600ff0677ac */ /* 0x000ea40008000a00 */
[----:B--2---:R-:W-:-:S04]  /*0180*/  UISETP.NE.U32.AND UP0, UPT, UR6, URZ, UPT ;  /* 0x000000ff0600728c */ /* 0x004fc8000bf05070 */
[----:B------:R-:W-:-:S09]  /*0190*/  UISETP.NE.AND.EX UP0, UPT, UR7, URZ, UPT, UP0 ;  /* 0x000000ff0700728c */ /* 0x000fd2000bf05300 */
[----:B------:R-:W-:Y:S05]  /*01a0*/  BRA.U UP0, `(.L_x_2) ;  /* 0x0000000100247547 */ /* 0x000fea000b800000 */
[----:B------:R-:W2:Y:S02]  /*01b0*/  LDCU.64 UR6, c[0x0][0x8a8] ;  /* 0x00011500ff0677ac */ /* 0x000ea40008000a00 */
[----:B--2---:R-:W-:-:S04]  /*01c0*/  UISETP.NE.U32.AND UP0, UPT, UR6, URZ, UPT ;  /* 0x000000ff0600728c */ /* 0x004fc8000bf05070 */
[----:B------:R-:W-:-:S09]  /*01d0*/  UISETP.NE.AND.EX UP0, UPT, UR7, URZ, UPT, UP0 ;  /* 0x000000ff0700728c */ /* 0x000fd2000bf05300 */
[----:B------:R-:W-:Y:S05]  /*01e0*/  BRA.U !UP0, `(.L_x_3) ;  /* 0x00000001080c7547 */ /* 0x000fea000b800000 */
[----:B------:R-:W2:Y:S02]  /*01f0*/  LDC.64 R78, c[0x0][0x8a8] ;  /* 0x00022a00ff4e7b82 */ /* 0x000ea40000000a00 */
[----:B--2---:R2:W5:Y:S01]  /*0200*/  LDG.E R78, desc[UR46][R78.64] ;  /* 0x0000002e4e4e7981 */ /* 0x004562000c1e1900 */
[----:B------:R-:W-:Y:S05]  /*0210*/  BRA `(.L_x_2) ;  /* 0x0000000000087947 */ /* 0x000fea0003800000 */
.L_x_3:
[----:B------:R-:W2:Y:S02]  /*0220*/  LDCU UR6, c[0x0][0x8a0] ;  /* 0x00011400ff0677ac */ /* 0x000ea40008000800 */
[----:B--2---:R-:W-:Y:S02]  /*0230*/  MOV R78, UR6 ;  /* 0x00000006004e7c02 */ /* 0x004fe40008000f00 */
.L_x_2:
[----:B------:R-:W-:Y:S01]  /*0240*/  IMAD.U32 R0, RZ, RZ, UR8 ;  /* 0x00000008ff007e24 */ /* 0x000fe2000f8e00ff */
[----:B------:R-:W-:Y:S04]  /*0250*/  BSSY.RECONVERGENT B0, `(.L_x_4) ;  /* 0x000000c000007945 */ /* 0x000fe80003800200 */
[C---:B------:R-:W-:Y:S02]  /*0260*/  ISETP.NE.OR P1, PT, R0.reuse, 0x1, !P5 ;  /* 0x000000010000780c */ /* 0x040fe40006f25670 */
[----:B------:R-:W-:-:S11]  /*0270*/  ISETP.NE.OR P0, PT, R0, 0x3, !P5 ;  /* 0x000000030000780c */ /* 0x000fd60006f05670 */
[----:B------:R-:W-:Y:S05]  /*0280*/  @P1 BRA `(.L_x_5) ;  /* 0x0000000000201947 */ /* 0x000fea0003800000 */
[----:B------:R-:W3:Y:S02]  /*0290*/  LDCU.64 UR6, c[0x0][0x348] ;  /* 0x00006900ff0677ac */ /* 0x000ee40008000a00 */
[----:B---3--:R-:W-:Y:S02]  /*02a0*/  UIADD3 UR10, UP1, UPT, UR6, 0x80, URZ ;  /* 0x00000080060a7890 */ /* 0x008fe4000ff3e0ff */
[----:B------:R-:W-:Y:S02]  /*02b0*/  UIADD3 UR6, UP0, UPT, UR6, 0x180, URZ ;  /* 0x0000018006067890 */ /* 0x000fe4000ff1e0ff */
[----:B------:R-:W-:Y:S02]  /*02c0*/  UIADD3.X UR11, UPT, UPT, URZ, UR7, URZ, UP1, !UPT ;  /* 0x00000007ff0b7290 */ /* 0x000fe40008ffe4ff */
[----:B------:R-:W-:-:S07]  /*02d0*/  UIADD3.X UR7, UPT, UPT, URZ, UR7, URZ, UP0, !UPT ;  /* 0x00000007ff077290 */ /* 0x000fce00087fe4ff */
[----:B------:R3:W-:Y:S02]  /*02e0*/  UTMACCTL.PF [UR10] ;  /* 0x000000000a0079b9 */ /* 0x0007e40008040000 */
[----:B------:R3:W-:Y:S02]  /*02f0*/  UTMACCTL.PF [UR6] ;  /* 0x00000000060079b9 */ /* 0x0007e40008040000 */
[----:B---3--:R-:W-:Y:S01]  /*0300*/  NOP ;  /* 0x0000000000007918 */ /* 0x008fe20000000000 */
.L_x_5:
[----:B------:R-:W-:Y:S05]  /*0310*/  BSYNC.RECONVERGENT B0 ;  /* 0x0000000000007941 */ /* 0x000fea0003800200 */
.L_x_4:
[----:B------:R-:W-:Y:S04]  /*0320*/  BSSY.RECONVERGENT B0, `(.L_x_6) ;  /* 0x000000a000007945 */ /* 0x000fe80003800200 */
        /* <DEDUP_REMOVED lines=9> */
.L_x_7:
[----:B------:R-:W-:Y:S05]  /*03c0*/  BSYNC.RECONVERGENT B0 ;  /* 0x0000000000007941 */ /* 0x000fea0003800200 */
.L_x_6:
[----:B------:R-:W3:Y:S01]  /*03d0*/  LDCU.64 UR6, c[0x0][0x888] ;  /* 0x00011100ff0677ac */ /* 0x000ee20008000a00 */
[----:B------:R-:W-:Y:S02]  /*03e0*/  UISETP.EQ.U32.AND UP1, UPT, UR4, URZ, UPT ;  /* 0x000000ff0400728c */ /* 0x000fe4000bf22070 */
[----:B------:R-:W-:Y:S02]  /*03f0*/  UPLOP3.LUT UP2, UPT, UPT, UPT, UPT, 0x80, 0x8 ;  /* 0x000000000008789c */ /* 0x000fe40003f4f070 */
[----:B---3--:R-:W-:-:S04]  /*0400*/  UISETP.NE.U32.AND UP0, UPT, UR6, URZ, UPT ;  /* 0x000000ff0600728c */ /* 0x008fc8000bf05070 */
[----:B------:R-:W-:-:S04]  /*0410*/  UISETP.NE.AND.EX UP0, UPT, UR7, URZ, UPT, UP0 ;  /* 0x000000ff0700728c */ /* 0x000fc8000bf05300 */
[----:B------:R-:W-:-:S04]  /*0420*/  UISETP.EQ.OR.EX UP3, UPT, UR5, URZ, !UP0, UP1 ;  /* 0x000000ff0500728c */ /* 0x000fc8000c762710 */
[----:B------:R-:W-:-:S05]  /*0430*/  UP2UR UR50, UPR, URZ, 0x8 ;  /* 0x00000008ff327883 */ /* 0x000fca0008000000 */
[----:B------:R-:W-:Y:S07]  /*0440*/  BRA.U !UP3, `(.L_x_8) ;  /* 0x000000010b207547 */ /* 0x000fee000b800000 */
[----:B------:R-:W-:Y:S01]  /*0450*/  UISETP.NE.U32.AND UP2, UPT, UR4, URZ, UPT ;  /* 0x000000ff0400728c */ /* 0x000fe2000bf45070 */
[----:B-----5:R-:W-:Y:S01]  /*0460*/  FSETP.NEU.AND P0, PT, R81, RZ, PT ;  /* 0x000000ff5100720b */ /* 0x020fe20003f0d000 */
[----:B------:R-:W-:Y:S02]  /*0470*/  USEL UR4, URZ, 0xffffffff, UP0 ;  /* 0xffffffffff047887 */ /* 0x000fe40008000000 */
[----:B------:R-:W-:-:S10]  /*0480*/  UISETP.NE.AND.EX UP2, UPT, UR5, URZ, UPT, UP2 ;  /* 0x000000ff0500728c */ /* 0x000fd4000bf45320 */
[----:B------:R-:W-:Y:S01]  /*0490*/  VOTEU.ANY UP1, P0 ;  /* 0x0000000000ff7886 */ /* 0x000fe20000020100 */
[----:B------:R-:W-:-:S04]  /*04a0*/  @!UP2 USEL UR4, URZ, 0xffffffff, UP1 ;  /* 0xffffffffff04a887 */ /* 0x000fc80008800000 */
[----:B------:R-:W-:-:S04]  /*04b0*/  ULOP3.LUT UR4, UR4, 0x1, URZ, 0xc0, !UPT ;  /* 0x0000000104047892 */ /* 0x000fc8000f8ec0ff */
[----:B------:R-:W-:-:S11]  /*04c0*/  UISETP.NE.U32.AND UP2, UPT, UR4, 0x1, UPT ;  /* 0x000000010400788c */ /* 0x000fd6000bf45070 */
.L_x_8:
[----:B-1----:R-:W1:Y:S01]  /*04d0*/  SHFL.IDX PT, R2, R162, RZ, 0x1f ;  /* 0x00001fffa2027589 */ /* 0x002e6200000e0000 */
[----:B------:R-:W-:-:S04]  /*04e0*/  UISETP.NE.AND UP1, UPT, UR8, 0x2, UPT ;  /* 0x000000020800788c */ /* 0x000fc8000bf25270 */
[----:B------:R-:W-:Y:S01]  /*04f0*/  USEL UR6, URZ, 0x1, UP1 ;  /* 0x00000001ff067887 */ /* 0x000fe20008800000 */
[----:B-1----:R-:W-:-:S13]  /*0500*/  ISETP.NE.AND P0, PT, R2, RZ, PT ;  /* 0x000000ff0200720c */ /* 0x002fda0003f05270 */
[----:B------:R-:W-:Y:S05]  /*0510*/  @P0 BRA `(.L_x_9) ;  /* 0x0000000000400947 */ /* 0x000fea0003800000 */
[----:B------:R-:W1:Y:S01]  /*0520*/  S2UR UR5, SR_CgaCtaId ;  /* 0x00000000000579c3 */ /* 0x000e620000008800 */
[----:B------:R-:W-:Y:S01]  /*0530*/  UMOV UR7, 0x400 ;  /* 0x0000040000077882 */ /* 0x000fe20000000000 */
[----:B------:R-:W-:Y:S01]  /*0540*/  UMOV UR4, 0x1 ;  /* 0x0000000100047882 */ /* 0x000fe20000000000 */
[----:B------:R-:W-:Y:S01]  /*0550*/  ELECT P0, URZ, PT ;  /* 0x0000000000ff782f */ /* 0x000fe20003800000 */
[----:B------:R-:W-:-:S04]  /*0560*/  UIADD3 UR10, UPT, UPT, -UR4, 0x100000, URZ ;  /* 0x00100000040a7890 */ /* 0x000fc8000fffe1ff */
[----:B------:R-:W-:Y:S02]  /*0570*/  USHF.L.U32 UR11, UR10, 0xb, URZ ;  /* 0x0000000b0a0b7899 */ /* 0x000fe400080006ff */
[----:B------:R-:W-:Y:S02]  /*0580*/  USHF.L.U32 UR10, UR10, 0x1, URZ ;  /* 0x000000010a0a7899 */ /* 0x000fe400080006ff */
[----:B-1----:R-:W-:Y:S01]  /*0590*/  ULEA UR5, UR5, UR7, 0x18 ;  /* 0x0000000705057291 */ /* 0x002fe2000f8ec0ff */
[----:B------:R-:W1:Y:S11]  /*05a0*/  FENCE.VIEW.ASYNC.S ;  /* 0x00000000000073c6 */ /* 0x000e760000000000 */
[----:B-1----:R1:W3:Y:S01]  /*05b0*/  SYNCS.EXCH.64 URZ, [UR5], UR10 ;  /* 0x0000000a05ff75b2 */ /* 0x0022e20008000100 */
[----:B------:R1:W4:Y:S01]  /*05c0*/  SYNCS.EXCH.64 URZ, [UR5+0x18], UR10 ;  /* 0x0000180a05ff75b2 */ /* 0x0003220008000100 */
[----:B------:R1:W1:Y:S01]  /*05d0*/  SYNCS.EXCH.64 URZ, [UR5+0x8], UR10 ;  /* 0x0000080a05ff75b2 */ /* 0x0002620008000100 */
[----:B------:R1:W1:Y:S01]  /*05e0*/  SYNCS.EXCH.64 URZ, [UR5+0x20], UR10 ;  /* 0x0000200a05ff75b2 */ /* 0x0002620008000100 */
[----:B------:R1:W1:Y:S01]  /*05f0*/  SYNCS.EXCH.64 URZ, [UR5+0x10], UR10 ;  /* 0x0000100a05ff75b2 */ /* 0x0002620008000100 */
[----:B------:R1:W1:Y:S01]  /*0600*/  SYNCS.EXCH.64 URZ, [UR5+0x28], UR10 ;  /* 0x0000280a05ff75b2 */ /* 0x0002620008000100 */
[----:B------:R-:W-:Y:S01]  /*0610*/  NOP ;  /* 0x0000000000007918 */ /* 0x000fe20000000000 */
.L_x_9:
[----:B------:R-:W2:Y:S01]  /*0620*/  SHFL.IDX PT, R2, R162, RZ, 0x1f ;  /* 0x00001fffa2027589 */ /* 0x000ea200000e0000 */
[----:B------:R-:W-:Y:S01]  /*0630*/  NOP ;  /* 0x0000000000007918 */ /* 0x000fe20000000000 */
[----:B--2---:R-:W-:-:S13]  /*0640*/  ISETP.NE.AND P0, PT, R2, 0x1, PT ;  /* 0x000000010200780c */ /* 0x004fda0003f05270 */
[----:B------:R-:W-:Y:S05]  /*0650*/  @P0 BRA `(.L_x_10) ;  /* 0x0000000000580947 */ /* 0x000fea0003800000 */
[----:B------:R-:W2:Y:S01]  /*0660*/  S2UR UR7, SR_CgaCtaId ;  /* 0x00000000000779c3 */ /* 0x000ea20000008800 */
[----:B------:R-:W-:Y:S01]  /*0670*/  UMOV UR9, 0x400 ;  /* 0x0000040000097882 */ /* 0x000fe20000000000 */
[----:B-1----:R-:W-:Y:S01]  /*0680*/  UMOV UR5, 0x20 ;  /* 0x0000002000057882 */ /* 0x002fe20000000000 */
[----:B------:R-:W-:Y:S01]  /*0690*/  UMOV UR4, 0x80 ;  /* 0x0000008000047882 */ /* 0x000fe20000000000 */
[----:B------:R-:W-:-:S04]  /*06a0*/  UIADD3 UR10, UPT, UPT, -UR5, 0x100000, URZ ;  /* 0x00100000050a7890 */ /* 0x000fc8000fffe1ff */
[----:B------:R-:W-:Y:S02]  /*06b0*/  USHF.L.U32 UR11, UR10, 0xb, URZ ;  /* 0x0000000b0a0b7899 */ /* 0x000fe400080006ff */
[----:B------:R-:W-:Y:S02]  /*06c0*/  USHF.L.U32 UR10, UR10, 0x1, URZ ;  /* 0x000000010a0a7899 */ /* 0x000fe400080006ff */
[----:B------:R-:W-:-:S04]  /*06d0*/  UIADD3 UR4, UPT, UPT, -UR4, 0x100000, URZ ;  /* 0x0010000004047890 */ /* 0x000fc8000fffe1ff */
[----:B------:R-:W-:Y:S02]  /*06e0*/  USHF.L.U32 UR5, UR4, 0xb, URZ ;  /* 0x0000000b04057899 */ /* 0x000fe400080006ff */
[----:B------:R-:W-:Y:S01]  /*06f0*/  USHF.L.U32 UR4, UR4, 0x1, URZ ;  /* 0x0000000104047899 */ /* 0x000fe200080006ff */
[----:B------:R-:W-:Y:S01]  /*0700*/  ELECT P0, URZ, PT ;  /* 0x0000000000ff782f */ /* 0x000fe20003800000 */
[----:B--2---:R-:W-:Y:S01]  /*0710*/  ULEA UR7, UR7, UR9, 0x18 ;  /* 0x0000000907077291 */ /* 0x004fe2000f8ec0ff */
[----:B------:R-:W1:Y:S11]  /*0720*/  FENCE.VIEW.ASYNC.S ;  /* 0x00000000000073c6 */ /* 0x000e760000000000 */
[----:B-1----:R2:W1:Y:S01]  /*0730*/  SYNCS.EXCH.64 URZ, [UR7+0x30], UR10 ;  /* 0x0000300a07ff75b2 */ /* 0x0024620008000100 */
[----:B------:R2:W1:Y:S01]  /*0740*/  SYNCS.EXCH.64 URZ, [UR7+0x50], UR4 ;  /* 0x0000500407ff75b2 */ /* 0x0004620008000100 */
[----:B------:R2:W1:Y:S01]  /*0750*/  SYNCS.EXCH.64 URZ, [UR7+0x38], UR10 ;  /* 0x0000380a07ff75b2 */ /* 0x0004620008000100 */
[----:B------:R2:W1:Y:S01]  /*0760*/  SYNCS.EXCH.64 URZ, [UR7+0x58], UR4 ;  /* 0x0000580407ff75b2 */ /* 0x0004620008000100 */
[----:B------:R2:W1:Y:S01]  /*0770*/  SYNCS.EXCH.64 URZ, [UR7+0x40], UR10 ;  /* 0x0000400a07ff75b2 */ /* 0x0004620008000100 */
[----:B------:R2:W1:Y:S01]  /*0780*/  SYNCS.EXCH.64 URZ, [UR7+0x60], UR4 ;  /* 0x0000600407ff75b2 */ /* 0x0004620008000100 */
[----:B------:R2:W1:Y:S01]  /*0790*/  SYNCS.EXCH.64 URZ, [UR7+0x48], UR10 ;  /* 0x0000480a07ff75b2 */ /* 0x0004620008000100 */
[----:B------:R2:W1:Y:S02]  /*07a0*/  SYNCS.EXCH.64 URZ, [UR7+0x68], UR4 ;  /* 0x0000680407ff75b2 */ /* 0x0004640008000100 */
[----:B--2---:R-:W-:Y:S01]  /*07b0*/  NOP ;  /* 0x0000000000007918 */ /* 0x004fe20000000000 */
.L_x_10:
[----:B------:R-:W2:Y:S01]  /*07c0*/  SHFL.IDX PT, R2, R162, RZ, 0x1f ;  /* 0x00001fffa2027589 */ /* 0x000ea200000e0000 */
[----:B------:R-:W-:Y:S01]  /*07d0*/  NOP ;  /* 0x0000000000007918 */ /* 0x000fe20000000000 */
[----:B--2---:R-:W-:-:S13]  /*07e0*/  ISETP.NE.AND P0, PT, R2, 0x3, PT ;  /* 0x000000030200780c */ /* 0x004fda0003f05270 */
[----:B------:R-:W-:Y:S05]  /*07f0*/  @P0 BRA `(.L_x_11) ;  /* 0x0000000000300947 */ /* 0x000fea0003800000 */
[----:B-1----:R-:W1:Y:S01]  /*0800*/  S2UR UR5, SR_CgaCtaId ;  /* 0x00000000000579c3 */ /* 0x002e620000008800 */
        /* <DEDUP_REMOVED lines=8> */
[----:B-1----:R2:W1:Y:S01]  /*0890*/  SYNCS.EXCH.64 URZ, [UR5+0x70], UR10 ;  /* 0x0000700a05ff75b2 */ /* 0x0024620008000100 */
[----:B------:R2:W1:Y:S02]  /*08a0*/  SYNCS.EXCH.64 URZ, [UR5+0x78], UR10 ;  /* 0x0000780a05ff75b2 */ /* 0x0004640008000100 */
[----:B--2---:R-:W-:Y:S01]  /*08b0*/  NOP ;  /* 0x0000000000007918 */ /* 0x004fe20000000000 */
.L_x_11:
[----:B------:R-:W2:Y:S01]  /*08c0*/  SHFL.IDX PT, R2, R162, RZ, 0x1f ;  /* 0x00001fffa2027589 */ /* 0x000ea200000e0000 */
[----:B------:R-:W-:Y:S01]  /*08d0*/  NOP ;  /* 0x0000000000007918 */ /* 0x000fe20000000000 */
[----:B--2---:R-:W-:-:S13]  /*08e0*/  ISETP.NE.AND P0, PT, R2, 0x4, PT ;  /* 0x000000040200780c */ /* 0x004fda0003f05270 */
[----:B------:R-:W-:Y:S05]  /*08f0*/  @P0 BRA `(.L_x_12) ;  /* 0x00000000004c0947 */ /* 0x000fea0003800000 */
[----:B-1----:R-:W1:Y:S01]  /*0900*/  S2UR UR5, SR_CgaCtaId ;  /* 0x00000000000579c3 */ /* 0x002e620000008800 */
[----:B------:R-:W-:Y:S01]  /*0910*/  UMOV UR9, 0x100 ;  /* 0x0000010000097882 */ /* 0x000fe20000000000 */
[----:B------:R-:W-:Y:S01]  /*0920*/  UMOV UR7, 0x400 ;  /* 0x0000040000077882 */ /* 0x000fe20000000000 */
[----:B------:R-:W-:Y:S01]  /*0930*/  USEL UR9, UR9, 0xe0, UP2 ;  /* 0x000000e009097887 */ /* 0x000fe20009000000 */
[----:B------:R-:W-:Y:S01]  /*0940*/  UMOV UR4, 0x1 ;  /* 0x0000000100047882 */ /* 0x000fe20000000000 */
[----:B------:R-:W-:Y:S01]  /*0950*/  ELECT P0, URZ, PT ;  /* 0x0000000000ff782f */ /* 0x000fe20003800000 */
[----:B------:R-:W-:-:S04]  /*0960*/  UIADD3 UR10, UPT, UPT, -UR4, 0x100000, URZ ;  /* 0x00100000040a7890 */ /* 0x000fc8000fffe1ff */
[----:B------:R-:W-:Y:S02]  /*0970*/  USHF.L.U32 UR11, UR10, 0xb, URZ ;  /* 0x0000000b0a0b7899 */ /* 0x000fe400080006ff */
[----:B------:R-:W-:Y:S02]  /*0980*/  USHF.L.U32 UR10, UR10, 0x1, URZ ;  /* 0x000000010a0a7899 */ /* 0x000fe400080006ff */
[----:B------:R-:W-:-:S04]  /*0990*/  UIADD3 UR12, UPT, UPT, -UR9, 0x100000, URZ ;  /* 0x00100000090c7890 */ /* 0x000fc8000fffe1ff */
[----:B------:R-:W-:Y:S02]  /*09a0*/  USHF.L.U32 UR13, UR12, 0xb, URZ ;  /* 0x0000000b0c0d7899 */ /* 0x000fe400080006ff */
[----:B------:R-:W-:Y:S02]  /*09b0*/  USHF.L.U32 UR12, UR12, 0x1, URZ ;  /* 0x000000010c0c7899 */ /* 0x000fe400080006ff */
[----:B-1----:R-:W-:Y:S01]  /*09c0*/  ULEA UR5, UR5, UR7, 0x18 ;  /* 0x0000000705057291 */ /* 0x002fe2000f8ec0ff */
[----:B------:R-:W1:Y:S11]  /*09d0*/  FENCE.VIEW.ASYNC.S ;  /* 0x00000000000073c6 */ /* 0x000e760000000000 */
[----:B-1----:R2:W1:Y:S01]  /*09e0*/  SYNCS.EXCH.64 URZ, [UR5+0x80], UR10 ;  /* 0x0000800a05ff75b2 */ /* 0x0024620008000100 */
[----:B------:R2:W1:Y:S01]  /*09f0*/  SYNCS.EXCH.64 URZ, [UR5+0x90], UR12 ;  /* 0x0000900c05ff75b2 */ /* 0x0004620008000100 */
[----:B------:R2:W1:Y:S01]  /*0a00*/  SYNCS.EXCH.64 URZ, [UR5+0x88], UR10 ;  /* 0x0000880a05ff75b2 */ /* 0x0004620008000100 */
[----:B------:R2:W1:Y:S02]  /*0a10*/  SYNCS.EXCH.64 URZ, [UR5+0x98], UR12 ;  /* 0x0000980c05ff75b2 */ /* 0x0004640008000100 */
[----:B--2---:R-:W-:Y:S01]  /*0a20*/  NOP ;  /* 0x0000000000007918 */ /* 0x004fe20000000000 */
.L_x_12:
        /* <DEDUP_REMOVED lines=20> */
[----:B------:R2:W1:Y:S02]  /*0b70*/  SYNCS.EXCH.64 URZ, [UR7+0xb8], UR4 ;  /* 0x0000b80407ff75b2 */ /* 0x0004640008000100 */
[----:B--2---:R-:W-:Y:S01]  /*0b80*/  NOP ;  /* 0x0000000000007918 */ /* 0x004fe20000000000 */
.L_x_13:
        /* <DEDUP_REMOVED lines=18> */
.L_x_14:
[----:B-1----:R-:W1:Y:S01]  /*0cb0*/  S2UR UR5, SR_CTAID.X ;  /* 0x00000000000579c3 */ /* 0x002e620000002500 */
[----:B------:R-:W-:-:S05]  /*0cc0*/  CS2R.32 R156, SR_CgaSize ;  /* 0x00000000009c7805 */ /* 0x000fca0000008a00 */
[----:B------:R-:W-:-:S05]  /*0cd0*/  IMAD R156, R156, -0xa0, RZ ;  /* 0xffffff609c9c7824 */ /* 0x000fca00078e02ff */
[----:B------:R-:W-:-:S14]  /*0ce0*/  R2UR UR9, R156 ;  /* 0x000000009c0972ca */ /* 0x000fdc00000e0000 */
[----:B------:R-:W2:Y:S01]  /*0cf0*/  LDCU UR9, c[0x0][UR9+0x2b0] ;  /* 0x00005600090977ac */ /* 0x000ea20008000800 */
[----:B------:R-:W-:Y:S01]  /*0d00*/  NOP ;  /* 0x0000000000007918 */ /* 0x000fe20000000000 */
[----:B------:R-:W-:-:S05]  /*0d10*/  CS2R.32 R156, SR_CgaSize ;  /* 0x00000000009c7805 */ /* 0x000fca0000008a00 */
[----:B------:R-:W-:-:S05]  /*0d20*/  IMAD R156, R156, -0xa0, RZ ;  /* 0xffffff609c9c7824 */ /* 0x000fca00078e02ff */
[----:B------:R-:W-:-:S14]  /*0d30*/  R2UR UR7, R156 ;  /* 0x000000009c0772ca */ /* 0x000fdc00000e0000 */
[----:B------:R-:W3:Y:S01]  /*0d40*/  LDCU UR7, c[0x0][UR7+0x2b4] ;  /* 0x00005680070777ac */ /* 0x000ee20008000800 */
[----:B------:R-:W4:Y:S08]  /*0d50*/  S2UR UR4, SR_CTAID.Y ;  /* 0x00000000000479c3 */ /* 0x000f300000002600 */
[----:B------:R-:W3:Y:S01]  /*0d60*/  LDC R9, c[0x0][0xb24] ;  /* 0x0002c900ff097b82 */ /* 0x000ee20000000800 */
[----:B-1----:R-:W-:-:S02]  /*0d70*/  I2FP.F32.U32 R4, UR5 ;  /* 0x0000000500047c45 */ /* 0x002fc40008201000 */
[----:B------:R-:W-:-:S05]  /*0d80*/  CS2R.32 R5, SR_CgaSize ;  /* 0x0000000000057805 */ /* 0x000fca0000008a00 */
[----:B------:R-:W-:-:S06]  /*0d90*/  IMAD R5, R5, -0xa0, RZ ;  /* 0xffffff6005057824 */ /* 0x000fcc00078e02ff */
[----:B------:R-:W1:Y:S01]  /*0da0*/  LDC R5, c[0x0][R5+0x2a0] ;  /* 0x0000a80005057b82 */ /* 0x000e620000000800 */
[----:B------:R-:W-:Y:S01]  /*0db0*/  MOV R21, UR5 ;  /* 0x0000000500157c02 */ /* 0x000fe20008000f00 */
[----:B--2---:R-:W-:Y:S01]  /*0dc0*/  FMUL R4, R4, UR9 ;  /* 0x0000000904047c20 */ /* 0x004fe20008400000 */
[----:B----4-:R-:W-:Y:S02]  /*0dd0*/  I2FP.F32.U32 R2, UR4 ;  /* 0x0000000400027c45 */ /* 0x010fe40008201000 */
[----:B------:R-:W-:-:S05]  /*0de0*/  CS2R.32 R3, SR_CgaSize ;  /* 0x0000000000037805 */ /* 0x000fca0000008a00 */
[----:B------:R-:W-:-:S06]  /*0df0*/  IMAD R3, R3, -0xa0, RZ ;  /* 0xffffff6003037824 */ /* 0x000fcc00078e02ff */
[----:B------:R-:W2:Y:S01]  /*0e00*/  LDC R3, c[0x0][R3+0x2a4] ;  /* 0x0000a90003037b82 */ /* 0x000ea20000000800 */
[----:B------:R-:W4:Y:S01]  /*0e10*/  F2I.U32.TRUNC.NTZ R156, R4 ;  /* 0x00000004009c7305 */ /* 0x000f22000020f000 */
[----:B------:R-:W-:Y:S01]  /*0e20*/  MOV R20, UR4 ;  /* 0x0000000400147c02 */ /* 0x000fe20008000f00 */
[----:B---3--:R-:W-:-:S05]  /*0e30*/  FMUL R2, R2, UR7 ;  /* 0x0000000702027c20 */ /* 0x008fca0008400000 */
[----:B------:R-:W-:Y:S01]  /*0e40*/  BAR.SYNC.DEFER_BLOCKING 0x0 ;  /* 0x0000000000007b1d */ /* 0x000fe20000010000 */
[----:B------:R-:W-:-:S05]  /*0e50*/  ISETP.GE.AND P0, PT, R9, 0x1, PT ;  /* 0x000000010900780c */ /* 0x000fca0003f06270 */
[----:B------:R-:W3:Y:S02]  /*0e60*/  F2I.U32.TRUNC.NTZ R154, R2 ;  /* 0x00000002009a7305 */ /* 0x000ee4000020f000 */
[----:B------:R-:W2:Y:S01]  /*0e70*/  S2UR UR36, SR_CTAID.Z ;  /* 0x00000000002479c3 */ /* 0x000ea20000002700 */
[----:B----4-:R-:W-:-:S05]  /*0e80*/  IADD3 R156, PT, PT, -R156, RZ, RZ ;  /* 0x000000ff9c9c7210 */ /* 0x010fca0007ffe1ff */
[----:B-1----:R-:W-:Y:S01]  /*0e90*/  IMAD R156, R5, R156, UR5 ;  /* 0x00000005059c7e24 */ /* 0x002fe2000f8e029c */
[----:B---3--:R-:W-:-:S05]  /*0ea0*/  IADD3 R154, PT, PT, -R154, RZ, RZ ;  /* 0x000000ff9a9a7210 */ /* 0x008fca0007ffe1ff */
[----:B--2---:R-:W-:Y:S01]  /*0eb0*/  IMAD R154, R3, R154, UR4 ;  /* 0x00000004039a7e24 */ /* 0x004fe2000f8e029a */
[----:B------:R-:W-:Y:S06]  /*0ec0*/  @!P0 BRA `(.L_x_15) ;  /* 0x0000000000b88947 */ /* 0x000fec0003800000 */
[----:B------:R-:W1:Y:S01]  /*0ed0*/  LDC.64 R4, c[0x0][0xb18] ;  /* 0x0002c600ff047b82 */ /* 0x000e620000000a00 */
[----:B------:R-:W-:-:S07]  /*0ee0*/  ISETP.NE.AND P0, PT, R9, 0x1, PT ;  /* 0x000000010900780c */ /* 0x000fce0003f05270 */
[----:B------:R-:W2:Y:S08]  /*0ef0*/  LDC R10, c[0x0][0xb0c] ;  /* 0x0002c300ff0a7b82 */ /* 0x000eb00000000800 */
[----:B------:R-:W3:Y:S08]  /*0f00*/  LDC R11, c[0x0][0x370] ;  /* 0x0000dc00ff0b7b82 */ /* 0x000ef00000000800 */
[----:B------:R-:W4:Y:S01]  /*0f10*/  LDC R12, c[0x0][0x374] ;  /* 0x0000dd00ff0c7b82 */ /* 0x000f220000000800 */
[----:B-1----:R-:W-:-:S07]  /*0f20*/  ISETP.NE.AND P1, PT, R4, 0x1, PT ;  /* 0x000000010400780c */ /* 0x002fce0003f25270 */
[----:B------:R-:W3:Y:S01]  /*0f30*/  LDC.64 R6, c[0x0][0xb10] ;  /* 0x0002c400ff067b82 */ /* 0x000ee20000000a00 */
[----:B--2---:R-:W-:-:S07]  /*0f40*/  ISETP.NE.AND P2, PT, R10, 0x1, PT ;  /* 0x000000010a00780c */ /* 0x004fce0003f45270 */
[----:B------:R-:W1:Y:S08]  /*0f50*/  LDC R8, c[0x0][0xb20] ;  /* 0x0002c800ff087b82 */ /* 0x000e700000000800 */
[----:B------:R-:W2:Y:S01]  /*0f60*/  LDC.64 R2, c[0x0][0xb28] ;  /* 0x0002ca00ff027b82 */ /* 0x000ea20000000a00 */
[----:B----4-:R-:W-:-:S04]  /*0f70*/  IMAD.HI.U32 R13, R12, R5, RZ ;  /* 0x000000050c0d7227 */ /* 0x010fc800078e00ff */
[----:B------:R-:W-:-:S04]  /*0f80*/  IMAD.HI.U32 R5, R20, R5, RZ ;  /* 0x0000000514057227 */ /* 0x000fc800078e00ff */
[----:B---3--:R-:W-:-:S04]  /*0f90*/  IMAD.HI.U32 R14, R11, R6, RZ ;  /* 0x000000060b0e7227 */ /* 0x008fc800078e00ff */
[C---:B------:R-:W-:Y:S01]  /*0fa0*/  IMAD.HI.U32 R16, R21.reuse, R6, RZ ;  /* 0x0000000615107227 */ /* 0x040fe200078e00ff */
[-C--:B------:R-:W-:Y:S02]  /*0fb0*/  @P2 SHF.R.U32.HI R11, RZ, R7.reuse, R14 ;  /* 0x00000007ff0b2219 */ /* 0x080fe4000001160e */
[-C--:B-1----:R-:W-:Y:S02]  /*0fc0*/  @P1 SHF.R.U32.HI R12, RZ, R8.reuse, R13 ;  /* 0x00000008ff0c1219 */ /* 0x082fe4000001160d */
[----:B------:R-:W-:Y:S02]  /*0fd0*/  SHF.R.U32.HI R5, RZ, R8, R5 ;  /* 0x00000008ff057219 */ /* 0x000fe40000011605 */
[----:B------:R-:W-:Y:S02]  /*0fe0*/  SHF.R.U32.HI R16, RZ, R7, R16 ;  /* 0x00000007ff107219 */ /* 0x000fe40000011610 */
[----:B------:R-:W-:Y:S01]  /*0ff0*/  SEL R5, R20, R5, !P1 ;  /* 0x0000000514057207 */ /* 0x000fe20004800000 */
[----:B--2---:R-:W-:Y:S01]  /*1000*/  IMAD.HI.U32 R14, R12, R2, RZ ;  /* 0x000000020c0e7227 */ /* 0x004fe200078e00ff */
[----:B------:R-:W-:-:S02]  /*1010*/  SEL R7, R21, R16, !P2 ;  /* 0x0000001015077207 */ /* 0x000fc40005000000 */
[----:B------:R-:W-:Y:S01]  /*1020*/  IADD3 R13, PT, PT, -R5, RZ, RZ ;  /* 0x000000ff050d7210 */ /* 0x000fe20007ffe1ff */
[----:B------:R-:W-:Y:S01]  /*1030*/  IMAD.HI.U32 R6, R11, R2, RZ ;  /* 0x000000020b067227 */ /* 0x000fe200078e00ff */
[----:B------:R-:W-:-:S03]  /*1040*/  @P0 SHF.R.U32.HI R12, RZ, R3, R14 ;  /* 0x00000003ff0c0219 */ /* 0x000fc6000001160e */
[----:B------:R-:W-:Y:S01]  /*1050*/  IMAD R13, R4, R13, R20 ;  /* 0x0000000d040d7224 */ /* 0x000fe200078e0214 */
[----:B------:R-:W-:Y:S01]  /*1060*/  @P0 SHF.R.U32.HI R11, RZ, R3, R6 ;  /* 0x00000003ff0b0219 */ /* 0x000fe20000011606 */
[----:B------:R-:W-:-:S04]  /*1070*/  IMAD R12, R12, R9, RZ ;  /* 0x000000090c0c7224 */ /* 0x000fc800078e02ff */
[----:B------:R-:W-:Y:S01]  /*1080*/  IMAD R6, R11, R9, RZ ;  /* 0x000000090b067224 */ /* 0x000fe200078e02ff */
[----:B------:R-:W-:-:S04]  /*1090*/  ISETP.GE.AND P1, PT, R5, R12, PT ;  /* 0x0000000c0500720c */ /* 0x000fc80003f26270 */
[----:B------:R-:W-:Y:S01]  /*10a0*/  ISETP.GE.OR P1, PT, R7, R6, P1 ;  /* 0x000000060700720c */ /* 0x000fe20000f26670 */
[----:B------:R-:W-:-:S05]  /*10b0*/  IMAD.HI.U32 R6, R5, R2, RZ ;  /* 0x0000000205067227 */ /* 0x000fca00078e00ff */
[----:B------:R-:W-:-:S04]  /*10c0*/  SHF.R.U32.HI R6, RZ, R3, R6 ;  /* 0x00000003ff067219 */ /* 0x000fc80000011606 */
[----:B------:R-:W-:-:S03]  /*10d0*/  SEL R6, R5, R6, !P0 ;  /* 0x0000000605067207 */ /* 0x000fc60004000000 */
[----:B------:R-:W-:Y:S01]  /*10e0*/  @!P1 IMAD.HI.U32 R8, R7, R2, RZ ;  /* 0x0000000207089227 */ /* 0x000fe200078e00ff */
[----:B------:R-:W-:-:S04]  /*10f0*/  IADD3 R2, PT, PT, -R6, RZ, RZ ;  /* 0x000000ff06027210 */ /* 0x000fc80007ffe1ff */
[----:B------:R-:W-:Y:S01]  /*1100*/  @!P1 SHF.R.U32.HI R8, RZ, R3, R8 ;  /* 0x00000003ff089219 */ /* 0x000fe20000011608 */
[----:B------:R-:W-:-:S03]  /*1110*/  IMAD R2, R9, R2, R5 ;  /* 0x0000000209027224 */ /* 0x000fc600078e0205 */
[----:B------:R-:W-:-:S05]  /*1120*/  @!P1 SEL R3, R7, R8, !P0 ;  /* 0x0000000807039207 */ /* 0x000fca0004000000 */
[--C-:B------:R-:W-:Y:S02]  /*1130*/  @!P1 IMAD.IADD R6, R6, 0x1, -R3.reuse ;  /* 0x0000000106069824 */ /* 0x100fe400078e0a03 */
[----:B------:R-:W-:Y:S01]  /*1140*/  @!P1 IMAD R3, R2, R11, R3 ;  /* 0x0000000b02039224 */ /* 0x000fe200078e0203 */
[----:B------:R-:W-:Y:S01]  /*1150*/  IADD3 R2, PT, PT, -R7, RZ, RZ ;  /* 0x000000ff07027210 */ /* 0x000fe20007ffe1ff */
[----:B------:R-:W-:Y:S02]  /*1160*/  @!P1 IMAD R5, R6, R9, R7 ;  /* 0x0000000906059224 */ /* 0x000fe400078e0207 */
[----:B------:R-:W-:Y:S02]  /*1170*/  @!P1 IMAD.MOV.U32 R7, RZ, RZ, R3 ;  /* 0x000000ffff079224 */ /* 0x000fe400078e0003 */
[----:B------:R-:W-:Y:S02]  /*1180*/  IMAD R2, R10, R2, R21 ;  /* 0x000000020a027224 */ /* 0x000fe400078e0215 */
[----:B------:R-:W-:-:S02]  /*1190*/  IMAD R20, R5, R4, R13 ;  /* 0x0000000405147224 */ /* 0x000fc400078e020d */
[----:B------:R-:W-:Y:S02]  /*11a0*/  IMAD R21, R7, R10, R2 ;  /* 0x0000000a07157224 */ /* 0x000fe400078e0202 */
.L_x_15:
[----:B------:R-:W1:Y:S01]  /*11b0*/  LDCU UR4, c[0x0][0xb30] ;  /* 0x00016600ff0477ac */ /* 0x000e620008000800 */
[----:B------:R-:W2:Y:S08]  /*11c0*/  S2UR UR37, SR_CgaCtaId ;  /* 0x00000000002579c3 */ /* 0x000eb00000008800 */
[----:B------:R-:W3:Y:S01]  /*11d0*/  LDC R72, c[0x0][0xb24] ;  /* 0x0002c900ff487b82 */ /* 0x000ee20000000800 */
[----:B-1----:R-:W-:-:S09]  /*11e0*/  UISETP.NE.AND UP1, UPT, UR4, 0x1, UPT ;  /* 0x000000010400788c */ /* 0x002fd2000bf25270 */
[----:B--2---:R-:W-:Y:S05]  /*11f0*/  BRA.U UP1, `(.L_x_16) ;  /* 0x0000000101407547 */ /* 0x004fea000b800000 */
[----:B------:R-:W1:Y:S08]  /*1200*/  LDC.64 R4, c[0x0][0xb10] ;  /* 0x0002c400ff047b82 */ /* 0x000e700000000a00 */
[----:B------:R-:W2:Y:S08]  /*1210*/  LDC.64 R2, c[0x0][0xb18] ;  /* 0x0002c600ff027b82 */ /* 0x000eb00000000a00 */
[----:B------:R-:W4:Y:S08]  /*1220*/  LDC R6, c[0x0][0xb20] ;  /* 0x0002c800ff067b82 */ /* 0x000f300000000800 */
[----:B------:R-:W3:Y:S01]  /*1230*/  LDC R8, c[0x0][0xb0c] ;  /* 0x0002c300ff087b82 */ /* 0x000ee20000000800 */
[----:B-1----:R-:W-:-:S05]  /*1240*/  IMAD.HI.U32 R4, R21, R4, RZ ;  /* 0x0000000415047227 */ /* 0x002fca00078e00ff */
[----:B------:R-:W-:Y:S01]  /*1250*/  SHF.R.U32.HI R4, RZ, R5, R4 ;  /* 0x00000005ff047219 */ /* 0x000fe20000011604 */
[----:B--2---:R-:W-:Y:S01]  /*1260*/  IMAD.HI.U32 R3, R20, R3, RZ ;  /* 0x0000000314037227 */ /* 0x004fe200078e00ff */
[----:B------:R-:W-:-:S04]  /*1270*/  ISETP.NE.AND P0, PT, R2, 0x1, PT ;  /* 0x000000010200780c */ /* 0x000fc80003f05270 */
[----:B----4-:R-:W-:-:S04]  /*1280*/  SHF.R.U32.HI R3, RZ, R6, R3 ;  /* 0x00000006ff037219 */ /* 0x010fc80000011603 */
[----:B------:R-:W-:Y:S02]  /*1290*/  SEL R3, R20, R3, !P0 ;  /* 0x0000000314037207 */ /* 0x000fe40004000000 */
[----:B---3--:R-:W-:-:S04]  /*12a0*/  ISETP.NE.AND P1, PT, R8, 0x1, PT ;  /* 0x000000010800780c */ /* 0x008fc80003f25270 */
[----:B------:R-:W-:-:S05]  /*12b0*/  SEL R4, R21, R4, !P1 ;  /* 0x0000000415047207 */ /* 0x000fca0004800000 */
[----:B------:R-:W-:Y:S02]  /*12c0*/  IMAD.IADD R5, R3, 0x1, -R4 ;  /* 0x0000000103057824 */ /* 0x000fe400078e0a04 */
[----:B------:R-:W-:Y:S02]  /*12d0*/  IMAD.IADD R3, R4, 0x1, -R3 ;  /* 0x0000000104037824 */ /* 0x000fe400078e0a03 */
[----:B------:R-:W-:Y:S02]  /*12e0*/  IMAD R21, R5, R8, R21 ;  /* 0x0000000805157224 */ /* 0x000fe400078e0215 */
[----:B------:R-:W-:-:S07]  /*12f0*/  IMAD R20, R3, R2, R20 ;  /* 0x0000000203147224 */ /* 0x000fce00078e0214 */
.L_x_16:
[----:B------:R-:W-:Y:S01]  /*1300*/  BAR.SYNC.DEFER_BLOCKING 0x0 ;  /* 0x0000000000007b1d */ /* 0x000fe20000010000 */
[----:B------:R-:W-:Y:S01]  /*1310*/  UISETP.NE.AND UP1, UPT, UR8, 0x2, UPT ;  /* 0x000000020800788c */ /* 0x000fe2000bf25270 */
[----:B------:R-:W-:Y:S02]  /*1320*/  ISETP.NE.OR P5, PT, R0, 0x2, !P5 ;  /* 0x000000020000780c */ /* 0x000fe40006fa5670 */
[----:B------:R-:W-:-:S06]  /*1330*/  LOP3.LUT R2, R170, 0x1f, RZ, 0xc0, !PT ;  /* 0x0000001faa027812 */ /* 0x000fcc00078ec0ff */
[----:B------:R-:W-:Y:S05]  /*1340*/  BRA.U UP1, `(.L_x_17) ;  /* 0x00000011013c7547 */ /* 0x000fea000b800000 */
[----:B------:R-:W1:Y:S01]  /*1350*/  LDCU UR13, c[0x0][0x38c] ;  /* 0x00007180ff0d77ac */ /* 0x000e620008000800 */
[----:B------:R-:W2:Y:S01]  /*1360*/  LDC R9, c[0x0][0x370] ;  /* 0x0000dc00ff097b82 */ /* 0x000ea20000000800 */
[----:B------:R-:W-:Y:S01]  /*1370*/  PLOP3.LUT P1, PT, PT, PT, UP2, 0x80, 0x8 ;  /* 0x000000000008781c */ /* 0x000fe20003f2f028 */
[----:B------:R-:W-:Y:S01]  /*1380*/  HFMA2 R12, -RZ, RZ, 0, 0 ;  /* 0x00000000ff0c7431 */ /* 0x000fe200000001ff */
[----:B------:R-:W-:Y:S01]  /*1390*/  ISETP.EQ.OR P4, PT, R2, RZ, P5 ;  /* 0x000000ff0200720c */ /* 0x000fe20002f82670 */
[----:B------:R-:W-:Y:S01]  /*13a0*/  IMAD.MOV.U32 R15, RZ, RZ, 0x1 ;  /* 0x00000001ff0f7424 */ /* 0x000fe200078e00ff */
[----:B------:R-:W-:Y:S01]  /*13b0*/  PLOP3.LUT P1, PT, P1, PT, PT, 0x8, 0x80 ;  /* 0x000000000080781c */ /* 0x000fe20000f2e170 */
[----:B------:R-:W-:Y:S01]  /*13c0*/  IMAD.MOV.U32 R14, RZ, RZ, RZ ;  /* 0x000000ffff0e7224 */ /* 0x000fe200078e00ff */
[----:B------:R-:W-:Y:S01]  /*13d0*/  MOV R8, 0x1 ;  /* 0x0000000100087802 */ /* 0x000fe20000000f00 */
[----:B------:R-:W4:Y:S01]  /*13e0*/  LDC R0, c[0x0][0x374] ;  /* 0x0000dd00ff007b82 */ /* 0x000f220000000800 */
[----:B------:R-:W-:Y:S01]  /*13f0*/  IMAD.MOV.U32 R10, RZ, RZ, RZ ;  /* 0x000000ffff0a7224 */ /* 0x000fe200078e00ff */
[----:B------:R-:W2:Y:S01]  /*1400*/  LDCU.64 UR22, c[0x0][0x348] ;  /* 0x00006900ff1677ac */ /* 0x000ea20008000a00 */
[----:B------:R-:W-:Y:S01]  /*1410*/  UMOV UR6, URZ ;  /* 0x000000ff00067c82 */ /* 0x000fe20008000000 */
[----:B-1----:R-:W-:-:S04]  /*1420*/  UIADD3 UR5, UPT, UPT, UR13, 0x3f, URZ ;  /* 0x0000003f0d057890 */ /* 0x002fc8000fffe0ff */
[----:B------:R-:W-:-:S04]  /*1430*/  USHF.R.S32.HI UR4, URZ, 0x1f, UR5 ;  /* 0x0000001fff047899 */ /* 0x000fc80008011405 */
[----:B------:R-:W-:-:S04]  /*1440*/  ULEA.HI UR4, UR4, UR5, URZ, 0x6 ;  /* 0x0000000504047291 */ /* 0x000fc8000f8f30ff */
[----:B------:R-:W-:Y:S02]  /*1450*/  USHF.R.S32.HI UR15, URZ, 0x6, UR4 ;  /* 0x00000006ff0f7899 */ /* 0x000fe40008011404 */
[----:B------:R-:W-:Y:S02]  /*1460*/  UIADD3 UR4, UPT, UPT, UR13, -0x1, URZ ;  /* 0xffffffff0d047890 */ /* 0x000fe4000fffe0ff */
[----:B------:R-:W-:Y:S02]  /*1470*/  UISETP.LT.U32.AND UP0, UPT, UR15, 0x3, UPT ;  /* 0x000000030f00788c */ /* 0x000fe4000bf01070 */
[----:B------:R-:W-:Y:S02]  /*1480*/  UISETP.GE.U32.AND UP1, UPT, UR4, -0x7f, UPT ;  /* 0xffffff810400788c */ /* 0x000fe4000bf26070 */
[----:B------:R-:W-:Y:S02]  /*1490*/  USEL UR14, UR15, 0x3, UP0 ;  /* 0x000000030f0e7887 */ /* 0x000fe40008000000 */
[----:B------:R-:W-:-:S02]  /*14a0*/  UIADD3 UR13, UPT, UPT, UR13, 0x7e, URZ ;  /* 0x0000007e0d0d7890 */ /* 0x000fc4000fffe0ff */
[----:B------:R-:W-:Y:S02]  /*14b0*/  UIADD3 UR5, UPT, UPT, UR14, -0x1, URZ ;  /* 0xffffffff0e057890 */ /* 0x000fe4000fffe0ff */
[----:B------:R-:W-:-:S03]  /*14c0*/  UIADD3 UR7, UPT, UPT, UR15, -UR14, URZ ;  /* 0x8000000e0f077290 */ /* 0x000fc6000fffe0ff */
[----:B------:R-:W-:-:S04]  /*14d0*/  @UP1 UIADD3 UR5, UPT, UPT, UR14, URZ, URZ ;  /* 0x000000ff0e051290 */ /* 0x000fc8000fffe0ff */
[----:B--2---:R-:W-:-:S12]  /*14e0*/  UIADD3 UR5, UPT, UPT, UR5, 0x1, URZ ;  /* 0x0000000105057890 */ /* 0x004fd8000fffe0ff */
.L_x_35:
[----:B------:R-:W-:Y:S01]  /*14f0*/  UISETP.NE.AND UP0, UPT, UR37, URZ, UPT ;  /* 0x000000ff2500728c */ /* 0x000fe2000bf05270 */
[----:B------:R-:W1:Y:S08]  /*1500*/  S2UR UR37, SR_CgaCtaId ;  /* 0x00000000002579c3 */ /* 0x000e700000008800 */
[----:B------:R-:W-:Y:S05]  /*1510*/  BRA.U UP0, `(.L_x_18) ;  /* 0x0000000100347547 */ /* 0x000fea000b800000 */
[----:B------:R-:W2:Y:S01]  /*1520*/  S2R R2, SR_CgaCtaId ;  /* 0x0000000000027919 */ /* 0x000ea20000008800 */
[----:B------:R-:W-:-:S04]  /*1530*/  MOV R3, 0x400 ;  /* 0x0000040000037802 */ /* 0x000fc80000000f00 */
[----:B--2---:R-:W-:Y:S02]  /*1540*/  LEA R3, R2, R3, 0x18 ;  /* 0x0000000302037211 */ /* 0x004fe400078ec0ff */
[----:B------:R-:W-:-:S03]  /*1550*/  SHF.L.U32 R2, R8, 0x1f, RZ ;  /* 0x0000001f08027819 */ /* 0x000fc600000006ff */
[----:B------:R-:W-:-:S04]  /*1560*/  IMAD R3, R10, 0x8, R3 ;  /* 0x000000080a037824 */ /* 0x000fc800078e0203 */
[----:B------:R-:W2:Y:S02]  /*1570*/  SYNCS.PHASECHK.TRANS64.TRYWAIT P0, [R3+URZ+0xd0], R2 ;  /* 0x0000d002030075a7 */ /* 0x000ea400080011ff */
[----:B--2---:R-:W-:Y:S05]  /*1580*/  @!P0 BRA `(.L_x_19) ;  /* 0x00000094008c8947 */ /* 0x004fea0003800000 */
.L_x_128:
[----:B------:R-:W-:Y:S01]  /*1590*/  VIADD R10, R10, 0x1 ;  /* 0x000000010a0a7836 */ /* 0x000fe20000000000 */
[----:B------:R2:W-:Y:S04]  /*15a0*/  SYNCS.ARRIVE.TRANS64.A1T0 RZ, [R3+URZ+0xc0], RZ ;  /* 0x0000c0ff03ff79a7 */ /* 0x0005e800081000ff */
[----:B------:R-:W-:-:S04]  /*15b0*/  ISETP.NE.AND P0, PT, R10, 0x2, PT ;  /* 0x000000020a00780c */ /* 0x000fc80003f05270 */
[----:B------:R-:W-:Y:S02]  /*15c0*/  SEL R10, R10, RZ, P0 ;  /* 0x000000ff0a0a7207 */ /* 0x000fe40000000000 */
[----:B--2---:R-:W-:-:S04]  /*15d0*/  SEL R3, RZ, 0x1, P0 ;  /* 0x00000001ff037807 */ /* 0x004fc80000000000 */
[----:B------:R-:W-:-:S07]  /*15e0*/  LOP3.LUT R8, R8, R3, RZ, 0x3c, !PT ;  /* 0x0000000308087212 */ /* 0x000fce00078e3cff */
.L_x_18:
[----:B------:R-:W-:Y:S01]  /*15f0*/  UMOV UR4, 0x400 ;  /* 0x0000040000047882 */ /* 0x000fe20000000000 */
[----:B------:R-:W-:Y:S01]  /*1600*/  SHF.L.U32 R2, R15, 0x1f, RZ ;  /* 0x0000001f0f027819 */ /* 0x000fe200000006ff */
[----:B-1----:R-:W-:Y:S01]  /*1610*/  ULEA UR4, UR37, UR4, 0x18 ;  /* 0x0000000425047291 */ /* 0x002fe2000f8ec0ff */
[----:B------:R-:W-:Y:S01]  /*1620*/  R2UR UR35, R21 ;  /* 0x00000000152372ca */ /* 0x000fe200000e0000 */
[----:B------:R-:W-:Y:S01]  /*1630*/  UISETP.GE.U32.AND UP0, UPT, UR13, 0x7f, UPT ;  /* 0x0000007f0d00788c */ /* 0x000fe2000bf06070 */
[----:B------:R-:W-:Y:S01]  /*1640*/  R2UR UR11, R20 ;  /* 0x00000000140b72ca */ /* 0x000fe200000e0000 */
[----:B------:R-:W-:Y:S01]  /*1650*/  ULEA UR8, UR6, UR4, 0x3 ;  /* 0x0000000406087291 */ /* 0x000fe2000f8e18ff */
[----:B------:R-:W-:-:S08]  /*1660*/  UMOV UR24, URZ ;  /* 0x000000ff00187c82 */ /* 0x000fd00008000000 */
[----:B------:R1:W2:Y:S01]  /*1670*/  SYNCS.PHASECHK.TRANS64.TRYWAIT P0, [UR8+0x18], R2 ;  /* 0x00001802ff0075a7 */ /* 0x0002a20008001108 */
[----:B------:R-:W-:Y:S02]  /*1680*/  USHF.L.U32 UR35, UR35, 0x7, URZ ;  /* 0x0000000723237899 */ /* 0x000fe400080006ff */
[----:B------:R-:W-:Y:S01]  /*1690*/  USHF.L.U32 UR11, UR11, 0x8, URZ ;  /* 0x000000080b0b7899 */ /* 0x000fe200080006ff */
[----:B------:R-:W-:Y:S11]  /*16a0*/  BRA.U !UP0, `(.L_x_20) ;  /* 0x0000000108a87547 */ /* 0x000ff6000b800000 */
[----:B------:R-:W-:Y:S01]  /*16b0*/  UMOV UR16, URZ ;  /* 0x000000ff00107c82 */ /* 0x000fe20008000000 */
[----:B------:R-:W-:-:S05]  /*16c0*/  UMOV UR17, UR6 ;  /* 0x0000000600117c82 */ /* 0x000fca0008000000 */
.L_x_25:
[----:B-1----:R-:W-:Y:S01]  /*16d0*/  ULEA UR33, UR17, UR4, 0x3 ;  /* 0x0000000411217291 */ /* 0x002fe2000f8e18ff */
[----:B--2---:R-:W-:Y:S01]  /*16e0*/  @!P5 MOV R3, 0xc000 ;  /* 0x0000c0000003d802 */ /* 0x004fe20000000f00 */
[----:B--2---:R-:W-:Y:S10]  /*16f0*/  @P0 BRA `(.L_x_21) ;  /* 0x00000000000c0947 */ /* 0x004ff40003800000 */
[----:B------:R-:W-:-:S04]  /*1700*/  SHF.L.U32 R5, R15, 0x1f, RZ ;  /* 0x0000001f0f057819 */ /* 0x000fc800000006ff */
[----:B------:R-:W2:Y:S02]  /*1710*/  SYNCS.PHASECHK.TRANS64.TRYWAIT P0, [UR33+0x18], R5 ;  /* 0x00001805ff0075a7 */ /* 0x000ea40008001121 */
[----:B--2---:R-:W-:Y:S05]  /*1720*/  @!P0 BRA `(.L_x_22) ;  /* 0x0000009400388947 */ /* 0x004fea0003800000 */
.L_x_21:
[----:B------:R2:W-:Y:S01]  /*1730*/  @!P5 SYNCS.ARRIVE.TRANS64 RZ, [UR33], R3 ;  /* 0x00000003ffffd9a7 */ /* 0x0005e20008000021 */
[----:B------:R-:W-:Y:S04]  /*1740*/  BSSY.RECONVERGENT B0, `(.L_x_23) ;  /* 0x0000003000007945 */ /* 0x000fe80003800200 */
[----:B------:R-:W-:Y:S05]  /*1750*/  @P4 BRA `(.L_x_24) ;  /* 0x0000000000044947 */ /* 0x000fea0003800000 */
[----:B------:R-:W-:Y:S05]  /*1760*/  BPT.TRAP 0x1 ;  /* 0x000000040000795c */ /* 0x000fea0000300000 */
.L_x_24:
[----:B------:R-:W-:Y:S05]  /*1770*/  BSYNC.RECONVERGENT B0 ;  /* 0x0000000000007941 */ /* 0x000fea0003800200 */
.L_x_23:
[----:B------:R-:W-:Y:S02]  /*1780*/  UIADD3 UR6, UPT, UPT, UR17, 0x1, URZ ;  /* 0x0000000111067890 */ /* 0x000fe4000fffe0ff */
[----:B------:R-:W-:Y:S02]  /*1790*/  ULEA UR32, UR17, UR4, 0xe ;  /* 0x0000000411207291 */ /* 0x000fe4000f8e70ff */
[----:B------:R-:W-:Y:S02]  /*17a0*/  UISETP.NE.AND UP0, UPT, UR6, 0x3, UPT ;  /* 0x000000030600788c */ /* 0x000fe4000bf05270 */
[----:B------:R-:W-:Y:S02]  /*17b0*/  UIADD3 UR26, UP1, UPT, UR22, 0x80, URZ ;  /* 0x00000080161a7890 */ /* 0x000fe4000ff3e0ff */
[----:B------:R-:W-:Y:S02]  /*17c0*/  USEL UR9, URZ, 0x1, UP0 ;  /* 0x00000001ff097887 */ /* 0x000fe40008000000 */
[----:B------:R-:W-:-:S02]  /*17d0*/  USEL UR6, UR6, URZ, UP0 ;  /* 0x000000ff06067287 */ /* 0x000fc40008000000 */
[----:B------:R-:W-:Y:S02]  /*17e0*/  UIADD3 UR20, UP0, UPT, UR22, 0x180, URZ ;  /* 0x0000018016147890 */ /* 0x000fe4000ff1e0ff */
[----:B------:R-:W-:Y:S01]  /*17f0*/  ULEA UR8, UR6, UR4, 0x3 ;  /* 0x0000000406087291 */ /* 0x000fe2000f8e18ff */
[----:B------:R-:W-:Y:S01]  /*1800*/  LOP3.LUT R15, R15, UR9, RZ, 0x3c, !PT ;  /* 0x000000090f0f7c12 */ /* 0x000fe2000f8e3cff */
[----:B------:R-:W-:Y:S02]  /*1810*/  USHF.L.U32 UR34, UR16, 0x6, URZ ;  /* 0x0000000610227899 */ /* 0x000fe400080006ff */
[----:B------:R-:W-:Y:S01]  /*1820*/  UIADD3.X UR27, UPT, UPT, URZ, UR23, URZ, UP1, !UPT ;  /* 0x00000017ff1b7290 */ /* 0x000fe20008ffe4ff */
[----:B-1----:R-:W-:Y:S01]  /*1830*/  SHF.L.U32 R2, R15, 0x1f, RZ ;  /* 0x0000001f0f027819 */ /* 0x002fe200000006ff */
[----:B------:R-:W-:Y:S02]  /*1840*/  UIADD3 UR32, UPT, UPT, UR32, 0x10800, URZ ;  /* 0x0001080020207890 */ /* 0x000fe4000fffe0ff */
[----:B------:R-:W-:Y:S01]  /*1850*/  UIADD3.X UR21, UPT, UPT, URZ, UR23, URZ, UP0, !UPT ;  /* 0x00000017ff157290 */ /* 0x000fe200087fe4ff */
[----:B------:R1:W1:Y:S01]  /*1860*/  SYNCS.PHASECHK.TRANS64.TRYWAIT P0, [UR8+0x18], R2 ;  /* 0x00001802ff0075a7 */ /* 0x0002620008001108 */
[----:B------:R-:W-:Y:S01]  /*1870*/  ULEA UR8, UR17, UR4, 0xf ;  /* 0x0000000411087291 */ /* 0x000fe2000f8e78ff */
[----:B------:R-:W-:Y:S01]  /*1880*/  UMOV UR18, 0x0 ;  /* 0x0000000000127882 */ /* 0x000fe20000000000 */
[----:B------:R-:W-:-:S02]  /*1890*/  UMOV UR19, 0x10000000 ;  /* 0x1000000000137882 */ /* 0x000fc40000000000 */
[----:B------:R-:W-:Y:S01]  /*18a0*/  UIADD3 UR8, UPT, UPT, UR8, 0x1c800, URZ ;  /* 0x0001c80008087890 */ /* 0x000fe2000fffe0ff */
[----:B------:R1:W-:Y:S01]  /*18b0*/  UTMALDG.3D [UR32], [UR26], desc[UR18] ;  /* 0x000012201a0075b4 */ /* 0x0003e20008011000 */
[----:B------:R-:W-:Y:S01]  /*18c0*/  UMOV UR12, UR36 ;  /* 0x00000024000c7c82 */ /* 0x000fe20008000000 */
[----:B------:R-:W-:Y:S01]  /*18d0*/  UMOV UR9, UR33 ;  /* 0x0000002100097c82 */ /* 0x000fe20008000000 */
[----:B------:R-:W-:Y:S01]  /*18e0*/  UMOV UR10, UR34 ;  /* 0x00000022000a7c82 */ /* 0x000fe20008000000 */
[----:B------:R-:W-:Y:S01]  /*18f0*/  UIADD3 UR16, UPT, UPT, UR16, 0x1, URZ ;  /* 0x0000000110107890 */ /* 0x000fe2000fffe0ff */
[----:B------:R-:W-:Y:S01]  /*1900*/  UMOV UR24, UR5 ;  /* 0x0000000500187c82 */ /* 0x000fe20008000000 */
[----:B------:R-:W-:Y:S02]  /*1910*/  UMOV UR17, UR6 ;  /* 0x0000000600117c82 */ /* 0x000fe40008000000 */
[----:B------:R1:W-:Y:S01]  /*1920*/  UTMALDG.3D [UR8], [UR20], desc[UR18] ;  /* 0x00001208140075b4 */ /* 0x0003e20008011000 */
[----:B------:R-:W-:-:S09]  /*1930*/  UISETP.NE.AND UP0, UPT, UR16, UR5, UPT ;  /* 0x000000051000728c */ /* 0x000fd2000bf05270 */
[----:B------:R-:W-:Y:S05]  /*1940*/  BRA.U UP0, `(.L_x_25) ;  /* 0xfffffffd00607547 */ /* 0x000fea000b83ffff */
.L_x_20:
[----:B-1----:R-:W-:Y:S01]  /*1950*/  ULEA UR8, UR6, UR4, 0x3 ;  /* 0x0000000406087291 */ /* 0x002fe2000f8e18ff */
[----:B------:R-:W-:Y:S01]  /*1960*/  SHF.L.U32 R2, R15, 0x1f, RZ ;  /* 0x0000001f0f027819 */ /* 0x000fe200000006ff */
[----:B------:R-:W-:Y:S01]  /*1970*/  @!P1 SYNCS.ARRIVE.TRANS64.A1T0 RZ, [UR4+0x78], RZ ;  /* 0x000078ffffff99a7 */ /* 0x000fe20008100004 */
[----:B------:R-:W-:-:S06]  /*1980*/  UISETP.GT.AND UP0, UPT, UR15, UR14, UPT ;  /* 0x0000000e0f00728c */ /* 0x000fcc000bf04270 */
[----:B--2---:R1:W2:Y:S03]  /*1990*/  SYNCS.PHASECHK.TRANS64.TRYWAIT P0, [UR8+0x18], R2 ;  /* 0x00001802ff0075a7 */ /* 0x0042a60008001108 */
[----:B------:R-:W-:Y:S05]  /*19a0*/  BRA.U !UP0, `(.L_x_26) ;  /* 0x0000000108ac7547 */ /* 0x000fea000b800000 */
[----:B------:R-:W-:Y:S01]  /*19b0*/  UIADD3 UR21, UPT, UPT, UR7, UR24, URZ ;  /* 0x0000001807157290 */ /* 0x000fe2000fffe0ff */
[----:B------:R-:W-:-:S11]  /*19c0*/  UMOV UR25, UR6 ;  /* 0x0000000600197c82 */ /* 0x000fd60008000000 */
.L_x_31:
[----:B-1----:R-:W-:Y:S01]  /*19d0*/  ULEA UR17, UR25, UR4, 0x3 ;  /* 0x0000000419117291 */ /* 0x002fe2000f8e18ff */
[----:B--2---:R-:W-:Y:S01]  /*19e0*/  @!P5 MOV R3, 0xc000 ;  /* 0x0000c0000003d802 */ /* 0x004fe20000000f00 */
[----:B--2---:R-:W-:Y:S10]  /*19f0*/  @P0 BRA `(.L_x_27) ;  /* 0x00000000000c0947 */ /* 0x004ff40003800000 */
[----:B------:R-:W-:-:S04]  /*1a00*/  SHF.L.U32 R5, R15, 0x1f, RZ ;  /* 0x0000001f0f057819 */ /* 0x000fc800000006ff */
[----:B------:R-:W2:Y:S02]  /*1a10*/  SYNCS.PHASECHK.TRANS64.TRYWAIT P0, [UR17+0x18], R5 ;  /* 0x00001805ff0075a7 */ /* 0x000ea40008001111 */
[----:B--2---:R-:W-:Y:S05]  /*1a20*/  @!P0 BRA `(.L_x_28) ;  /* 0x0000009000908947 */ /* 0x004fea0003800000 */
.L_x_27:
[----:B------:R2:W-:Y:S01]  /*1a30*/  @!P5 SYNCS.ARRIVE.TRANS64 RZ, [UR17], R3 ;  /* 0x00000003ffffd9a7 */ /* 0x0005e20008000011 */
[----:B------:R-:W-:Y:S04]  /*1a40*/  BSSY.RECONVERGENT B0, `(.L_x_29) ;  /* 0x0000003000007945 */ /* 0x000fe80003800200 */
[----:B------:R-:W-:Y:S05]  /*1a50*/  @P4 BRA `(.L_x_30) ;  /* 0x0000000000044947 */ /* 0x000fea0003800000 */
[----:B------:R-:W-:Y:S05]  /*1a60*/  BPT.TRAP 0x1 ;  /* 0x000000040000795c */ /* 0x000fea0000300000 */
.L_x_30:
[----:B------:R-:W-:Y:S05]  /*1a70*/  BSYNC.RECONVERGENT B0 ;  /* 0x0000000000007941 */ /* 0x000fea0003800200 */
.L_x_29:
        /* <DEDUP_REMOVED lines=10> */
[----:B------:R-:W-:Y:S01]  /*1b20*/  UIADD3 UR16, UPT, UPT, UR16, 0x10800, URZ ;  /* 0x0001080010107890 */ /* 0x000fe2000fffe0ff */
[----:B-1----:R-:W-:Y:S01]  /*1b30*/  SHF.L.U32 R2, R15, 0x1f, RZ ;  /* 0x0000001f0f027819 */ /* 0x002fe200000006ff */
[----:B------:R-:W-:Y:S02]  /*1b40*/  UIADD3.X UR31, UPT, UPT, URZ, UR23, URZ, UP1, !UPT ;  /* 0x00000017ff1f7290 */ /* 0x000fe40008ffe4ff */
[----:B------:R-:W-:Y:S01]  /*1b50*/  UIADD3.X UR29, UPT, UPT, URZ, UR23, URZ, UP0, !UPT ;  /* 0x00000017ff1d7290 */ /* 0x000fe200087fe4ff */
[----:B------:R1:W1:Y:S01]  /*1b60*/  SYNCS.PHASECHK.TRANS64.TRYWAIT P0, [UR8+0x18], R2 ;  /* 0x00001802ff0075a7 */ /* 0x0002620008001108 */
[----:B------:R-:W-:Y:S01]  /*1b70*/  ULEA UR8, UR25, UR4, 0xf ;  /* 0x0000000419087291 */ /* 0x000fe2000f8e78ff */
[----:B------:R-:W-:Y:S01]  /*1b80*/  UMOV UR26, 0x0 ;  /* 0x00000000001a7882 */ /* 0x000fe20000000000 */
[----:B------:R-:W-:-:S02]  /*1b90*/  UMOV UR27, 0x10000000 ;  /* 0x10000000001b7882 */ /* 0x000fc40000000000 */
[----:B------:R-:W-:Y:S01]  /*1ba0*/  UIADD3 UR8, UPT, UPT, UR8, 0x1c800, URZ ;  /* 0x0001c80008087890 */ /* 0x000fe2000fffe0ff */
[----:B------:R-:W-:Y:S01]  /*1bb0*/  UMOV UR19, UR35 ;  /* 0x0000002300137c82 */ /* 0x000fe20008000000 */
[----:B------:R-:W-:Y:S01]  /*1bc0*/  UMOV UR20, UR36 ;  /* 0x0000002400147c82 */ /* 0x000fe20008000000 */
[----:B------:R-:W-:Y:S01]  /*1bd0*/  UMOV UR12, UR36 ;  /* 0x00000024000c7c82 */ /* 0x000fe20008000000 */
[----:B------:R-:W-:Y:S01]  /*1be0*/  UMOV UR9, UR17 ;  /* 0x0000001100097c82 */ /* 0x000fe20008000000 */
[----:B------:R-:W-:Y:S01]  /*1bf0*/  UMOV UR10, UR18 ;  /* 0x00000012000a7c82 */ /* 0x000fe20008000000 */
[----:B------:R1:W-:Y:S01]  /*1c00*/  UTMALDG.3D [UR16], [UR30], desc[UR26] ;  /* 0x00001a101e0075b4 */ /* 0x0003e20008011000 */
[----:B------:R-:W-:Y:S01]  /*1c10*/  UIADD3 UR24, UPT, UPT, UR24, 0x1, URZ ;  /* 0x0000000118187890 */ /* 0x000fe2000fffe0ff */
[----:B------:R-:W-:-:S03]  /*1c20*/  UMOV UR25, UR6 ;  /* 0x0000000600197c82 */ /* 0x000fc60008000000 */
[----:B------:R-:W-:Y:S01]  /*1c30*/  UISETP.NE.AND UP0, UPT, UR24, UR21, UPT ;  /* 0x000000151800728c */ /* 0x000fe2000bf05270 */
[----:B------:R1:W-:Y:S08]  /*1c40*/  UTMALDG.3D [UR8], [UR28], desc[UR26] ;  /* 0x00001a081c0075b4 */ /* 0x0003f00008011000 */
[----:B------:R-:W-:Y:S05]  /*1c50*/  BRA.U UP0, `(.L_x_31) ;  /* 0xfffffffd005c7547 */ /* 0x000fea000b83ffff */
.L_x_26:
[----:B-1----:R-:W-:Y:S01]  /*1c60*/  LEA R2, R14, UR4, 0x3 ;  /* 0x000000040e027c11 */ /* 0x002fe2000f8e18ff */
[----:B------:R-:W-:Y:S01]  /*1c70*/  NOP ;  /* 0x0000000000007918 */ /* 0x000fe20000000000 */
[----:B--2---:R-:W-:Y:S02]  /*1c80*/  SHF.L.U32 R3, R12, 0x1f, RZ ;  /* 0x0000001f0c037819 */ /* 0x004fe400000006ff */
[----:B------:R-:W-:Y:S02]  /*1c90*/  LEA R4, R14, UR4, 0x4 ;  /* 0x000000040e047c11 */ /* 0x000fe4000f8e20ff */
[----:B------:R-:W1:Y:S02]  /*1ca0*/  SYNCS.PHASECHK.TRANS64.TRYWAIT P0, [R2+URZ+0x80], R3 ;  /* 0x00008003020075a7 */ /* 0x000e6400080011ff */
[----:B-1----:R-:W-:Y:S05]  /*1cb0*/  @!P0 BRA `(.L_x_32) ;  /* 0x0000009000048947 */ /* 0x002fea0003800000 */
.L_x_131:
[----:B------:R-:W2:Y:S01]  /*1cc0*/  LDS.128 R4, [R4+0xf0] ;  /* 0x0000f00004047984 */ /* 0x000ea20000000c00 */
[----:B---3--:R-:W-:Y:S01]  /*1cd0*/  ISETP.GE.AND P0, PT, R72, 0x1, PT ;  /* 0x000000014800780c */ /* 0x008fe20003f06270 */
[----:B-1----:R-:W-:Y:S01]  /*1ce0*/  VIADD R2, R2, 0x90 ;  /* 0x0000009002027836 */ /* 0x002fe20000000000 */
[----:B------:R-:W-:Y:S01]  /*1cf0*/  @!PT LDS RZ, [RZ] ;  /* 0x00000000fffff984 */ /* 0x000fe20000000800 */
[----:B------:R-:W-:Y:S01]  /*1d00*/  @!PT LDS RZ, [RZ] ;  /* 0x00000000fffff984 */ /* 0x000fe20000000800 */
[----:B------:R-:W-:Y:S01]  /*1d10*/  @!PT LDS RZ, [RZ] ;  /* 0x00000000fffff984 */ /* 0x000fe20000000800 */
[----:B------:R-:W-:Y:S01]  /*1d20*/  @!PT LDS RZ, [RZ] ;  /* 0x00000000fffff984 */ /* 0x000fe20000000800 */
[----:B------:R1:W-:Y:S06]  /*1d30*/  MEMBAR.ALL.CTA ;  /* 0x0000000000007992 */ /* 0x0003ec0000008000 */
[----:B-1----:R-:W1:Y:S01]  /*1d40*/  FENCE.VIEW.ASYNC.S ;  /* 0x00000000000073c6 */ /* 0x002e620000000000 */
[----:B------:R-:W-:-:S04]  /*1d50*/  PRMT R2, RZ, 0x654, R2 ;  /* 0x00000654ff027816 */ /* 0x000fc80000000002 */
[----:B-1----:R1:W-:Y:S01]  /*1d60*/  SYNCS.ARRIVE.TRANS64.RED.A1T0 RZ, [R2+URZ], RZ ;  /* 0x000000ff02ff79a7 */ /* 0x0023e200081004ff */
[----:B--2---:R-:W-:-:S13]  /*1d70*/  LOP3.LUT P2, RZ, R6, 0x1, RZ, 0xc0, !PT ;  /* 0x0000000106ff7812 */ /* 0x004fda000784c0ff */
[----:B------:R-:W-:Y:S01]  /*1d80*/  @P2 SHF.R.U32.HI R3, RZ, 0x10, R5 ;  /* 0x00000010ff032819 */ /* 0x000fe20000011605 */
[----:B------:R-:W-:Y:S01]  /*1d90*/  VOTEU.ANY UP0, P2 ;  /* 0x0000000000ff7886 */ /* 0x000fe20001000100 */
[----:B------:R-:W-:Y:S02]  /*1da0*/  @P2 MOV R13, R4 ;  /* 0x00000004000d2202 */ /* 0x000fe40000000f00 */
[----:B------:R-:W-:Y:S02]  /*1db0*/  @P2 R2UR.BROADCAST UR8, R3 ;  /* 0x00000000030822ca */ /* 0x000fe400008e0000 */
[----:B------:R-:W-:-:S11]  /*1dc0*/  @P2 LOP3.LUT R11, R5, 0xffff, RZ, 0xc0, !PT ;  /* 0x0000ffff050b2812 */ /* 0x000fd600078ec0ff */
[----:B------:R-:W-:Y:S01]  /*1dd0*/  @UP0 UMOV UR36, UR8 ;  /* 0x0000000800240c82 */ /* 0x000fe20008000000 */
[----:B-1----:R-:W-:Y:S05]  /*1de0*/  @!P0 BRA `(.L_x_33) ;  /* 0x0000000000b88947 */ /* 0x002fea0003800000 */
[----:B------:R-:W4:Y:S01]  /*1df0*/  LDC.64 R4, c[0x0][0xb18] ;  /* 0x0002c600ff047b82 */ /* 0x000f220000000a00 */
[----:B------:R-:W-:-:S07]  /*1e00*/  ISETP.NE.AND P3, PT, R72, 0x1, PT ;  /* 0x000000014800780c */ /* 0x000fce0003f65270 */
[----:B------:R-:W1:Y:S08]  /*1e10*/  LDC.64 R6, c[0x0][0xb10] ;  /* 0x0002c400ff067b82 */ /* 0x000e700000000a00 */
[----:B------:R-:W2:Y:S08]  /*1e20*/  LDC R16, c[0x0][0xb20] ;  /* 0x0002c800ff107b82 */ /* 0x000eb00000000800 */
[----:B------:R-:W3:Y:S01]  /*1e30*/  LDC R18, c[0x0][0xb0c] ;  /* 0x0002c300ff127b82 */ /* 0x000ee20000000800 */
[----:B----4-:R-:W-:Y:S01]  /*1e40*/  IMAD.HI.U32 R17, R0, R5, RZ ;  /* 0x0000000500117227 */ /* 0x010fe200078e00ff */
[----:B------:R-:W-:-:S03]  /*1e50*/  ISETP.NE.AND P0, PT, R4, 0x1, PT ;  /* 0x000000010400780c */ /* 0x000fc60003f05270 */
[----:B------:R-:W-:-:S03]  /*1e60*/  IMAD.HI.U32 R5, R11, R5, RZ ;  /* 0x000000050b057227 */ /* 0x000fc600078e00ff */
[----:B------:R-:W4:Y:S01]  /*1e70*/  LDC.64 R2, c[0x0][0xb28] ;  /* 0x0002ca00ff027b82 */ /* 0x000f220000000a00 */
[----:B-1----:R-:W-:-:S04]  /*1e80*/  IMAD.HI.U32 R20, R9, R6, RZ ;  /* 0x0000000609147227 */ /* 0x002fc800078e00ff */
[----:B------:R-:W-:Y:S01]  /*1e90*/  IMAD.HI.U32 R22, R13, R6, RZ ;  /* 0x000000060d167227 */ /* 0x000fe200078e00ff */
[----:B------:R-:W-:Y:S02]  /*1ea0*/  SHF.R.U32.HI R20, RZ, R7, R20 ;  /* 0x00000007ff147219 */ /* 0x000fe40000011614 */
[-C--:B--2---:R-:W-:Y:S02]  /*1eb0*/  SHF.R.U32.HI R17, RZ, R16.reuse, R17 ;  /* 0x00000010ff117219 */ /* 0x084fe40000011611 */
[----:B------:R-:W-:Y:S02]  /*1ec0*/  SHF.R.U32.HI R16, RZ, R16, R5 ;  /* 0x00000010ff107219 */ /* 0x000fe40000011605 */
[----:B------:R-:W-:Y:S02]  /*1ed0*/  SEL R17, R0, R17, !P0 ;  /* 0x0000001100117207 */ /* 0x000fe40004000000 */
[----:B------:R-:W-:Y:S02]  /*1ee0*/  SHF.R.U32.HI R22, RZ, R7, R22 ;  /* 0x00000007ff167219 */ /* 0x000fe40000011616 */
[----:B---3--:R-:W-:-:S02]  /*1ef0*/  ISETP.NE.AND P1, PT, R18, 0x1, PT ;  /* 0x000000011200780c */ /* 0x008fc40003f25270 */
[----:B------:R-:W-:Y:S02]  /*1f00*/  SEL R5, R11, R16, !P0 ;  /* 0x000000100b057207 */ /* 0x000fe40004000000 */
[----:B------:R-:W-:Y:S02]  /*1f10*/  SEL R19, R9, R20, !P1 ;  /* 0x0000001409137207 */ /* 0x000fe40004800000 */
[----:B------:R-:W-:Y:S01]  /*1f20*/  SEL R7, R13, R22, !P1 ;  /* 0x000000160d077207 */ /* 0x000fe20004800000 */
[----:B----4-:R-:W-:-:S04]  /*1f30*/  IMAD.HI.U32 R20, R17, R2, RZ ;  /* 0x0000000211147227 */ /* 0x010fc800078e00ff */
[----:B------:R-:W-:Y:S01]  /*1f40*/  IMAD.HI.U32 R6, R19, R2, RZ ;  /* 0x0000000213067227 */ /* 0x000fe200078e00ff */
[----:B------:R-:W-:-:S04]  /*1f50*/  @P3 SHF.R.U32.HI R17, RZ, R3, R20 ;  /* 0x00000003ff113219 */ /* 0x000fc80000011614 */
        /* <DEDUP_REMOVED lines=8> */
[----:B------:R-:W-:-:S04]  /*1fe0*/  @!P0 IMAD.HI.U32 R16, R7, R2, RZ ;  /* 0x0000000207108227 */ /* 0x000fc800078e00ff */
[----:B------:R-:W-:Y:S01]  /*1ff0*/  IMAD.MOV R2, RZ, RZ, -R6 ;  /* 0x000000ffff027224 */ /* 0x000fe200078e0a06 */
[----:B------:R-:W-:-:S03]  /*2000*/  @!P0 SHF.R.U32.HI R16, RZ, R3, R16 ;  /* 0x00000003ff108219 */ /* 0x000fc60000011610 */
[----:B------:R-:W-:Y:S01]  /*2010*/  IMAD R2, R72, R2, R5 ;  /* 0x0000000248027224 */ /* 0x000fe200078e0205 */
[----:B------:R-:W-:Y:S02]  /*2020*/  @!P0 SEL R3, R7, R16, !P3 ;  /* 0x0000001007038207 */ /* 0x000fe40005800000 */
[----:B------:R-:W-:-:S03]  /*2030*/  IADD3 R16, PT, PT, -R5, RZ, RZ ;  /* 0x000000ff05107210 */ /* 0x000fc60007ffe1ff */
[--C-:B------:R-:W-:Y:S02]  /*2040*/  @!P0 IMAD.IADD R6, R6, 0x1, -R3.reuse ;  /* 0x0000000106068824 */ /* 0x100fe400078e0a03 */
[----:B------:R-:W-:Y:S01]  /*2050*/  @!P0 IMAD R3, R2, R19, R3 ;  /* 0x0000001302038224 */ /* 0x000fe200078e0203 */
[----:B------:R-:W-:Y:S01]  /*2060*/  IADD3 R2, PT, PT, -R7, RZ, RZ ;  /* 0x000000ff07027210 */ /* 0x000fe20007ffe1ff */
[----:B------:R-:W-:Y:S02]  /*2070*/  @!P0 IMAD R5, R72, R6, R7 ;  /* 0x0000000648058224 */ /* 0x000fe400078e0207 */
[----:B------:R-:W-:Y:S02]  /*2080*/  IMAD R11, R4, R16, R11 ;  /* 0x00000010040b7224 */ /* 0x000fe400078e020b */
[----:B------:R-:W-:Y:S02]  /*2090*/  @!P0 IMAD.MOV.U32 R7, RZ, RZ, R3 ;  /* 0x000000ffff078224 */ /* 0x000fe400078e0003 */
[----:B------:R-:W-:-:S02]  /*20a0*/  IMAD R2, R18, R2, R13 ;  /* 0x0000000212027224 */ /* 0x000fc400078e020d */
[----:B------:R-:W-:Y:S02]  /*20b0*/  IMAD R11, R5, R4, R11 ;  /* 0x00000004050b7224 */ /* 0x000fe400078e020b */
[----:B------:R-:W-:Y:S02]  /*20c0*/  IMAD R13, R7, R18, R2 ;  /* 0x00000012070d7224 */ /* 0x000fe400078e0202 */
.L_x_33:
[----:B------:R-:W1:Y:S02]  /*20d0*/  LDCU UR8, c[0x0][0xb30] ;  /* 0x00016600ff0877ac */ /* 0x000e640008000800 */
[----:B-1----:R-:W-:-:S09]  /*20e0*/  UISETP.NE.AND UP0, UPT, UR8, 0x1, UPT ;  /* 0x000000010800788c */ /* 0x002fd2000bf05270 */
[----:B------:R-:W-:Y:S05]  /*20f0*/  BRA.U UP0, `(.L_x_34) ;  /* 0x0000000100407547 */ /* 0x000fea000b800000 */
[----:B------:R-:W1:Y:S08]  /*2100*/  LDC.64 R4, c[0x0][0xb10] ;  /* 0x0002c400ff047b82 */ /* 0x000e700000000a00 */
[----:B------:R-:W2:Y:S08]  /*2110*/  LDC.64 R2, c[0x0][0xb18] ;  /* 0x0002c600ff027b82 */ /* 0x000eb00000000a00 */
[----:B------:R-:W3:Y:S08]  /*2120*/  LDC R6, c[0x0][0xb20] ;  /* 0x0002c800ff067b82 */ /* 0x000ef00000000800 */
[----:B------:R-:W4:Y:S01]  /*2130*/  LDC R16, c[0x0][0xb0c] ;  /* 0x0002c300ff107b82 */ /* 0x000f220000000800 */
[----:B-1----:R-:W-:-:S05]  /*2140*/  IMAD.HI.U32 R4, R13, R4, RZ ;  /* 0x000000040d047227 */ /* 0x002fca00078e00ff */
[----:B------:R-:W-:Y:S01]  /*2150*/  SHF.R.U32.HI R4, RZ, R5, R4 ;  /* 0x00000005ff047219 */ /* 0x000fe20000011604 */
[----:B--2---:R-:W-:Y:S01]  /*2160*/  IMAD.HI.U32 R3, R11, R3, RZ ;  /* 0x000000030b037227 */ /* 0x004fe200078e00ff */
[----:B------:R-:W-:-:S04]  /*2170*/  ISETP.NE.AND P0, PT, R2, 0x1, PT ;  /* 0x000000010200780c */ /* 0x000fc80003f05270 */
[----:B---3--:R-:W-:-:S04]  /*2180*/  SHF.R.U32.HI R6, RZ, R6, R3 ;  /* 0x00000006ff067219 */ /* 0x008fc80000011603 */
[----:B------:R-:W-:Y:S02]  /*2190*/  SEL R3, R11, R6, !P0 ;  /* 0x000000060b037207 */ /* 0x000fe40004000000 */
[----:B----4-:R-:W-:-:S04]  /*21a0*/  ISETP.NE.AND P1, PT, R16, 0x1, PT ;  /* 0x000000011000780c */ /* 0x010fc80003f25270 */
[----:B------:R-:W-:-:S05]  /*21b0*/  SEL R4, R13, R4, !P1 ;  /* 0x000000040d047207 */ /* 0x000fca0004800000 */
[----:B------:R-:W-:Y:S02]  /*21c0*/  IMAD.IADD R5, R3, 0x1, -R4 ;  /* 0x0000000103057824 */ /* 0x000fe400078e0a04 */
[----:B------:R-:W-:Y:S02]  /*21d0*/  IMAD.IADD R3, R4, 0x1, -R3 ;  /* 0x0000000104037824 */ /* 0x000fe400078e0a03 */
[----:B------:R-:W-:Y:S02]  /*21e0*/  IMAD R13, R5, R16, R13 ;  /* 0x00000010050d7224 */ /* 0x000fe400078e020d */
[----:B------:R-:W-:-:S07]  /*21f0*/  IMAD R11, R3, R2, R11 ;  /* 0x00000002030b7224 */ /* 0x000fce00078e020b */
.L_x_34:
[----:B------:R-:W-:Y:S01]  /*2200*/  VIADD R14, R14, 0x1 ;  /* 0x000000010e0e7836 */ /* 0x000fe20000000000 */
[----:B------:R-:W-:Y:S01]  /*2210*/  PLOP3.LUT P1, PT, PT, PT, PT, 0x80, 0x8 ;  /* 0x000000000008781c */ /* 0x000fe20003f2f070 */
[----:B------:R-:W-:Y:S02]  /*2220*/  IMAD.IADD R21, R13, 0x1, R156 ;  /* 0x000000010d157824 */ /* 0x000fe400078e029c */
[----:B------:R-:W-:Y:S01]  /*2230*/  IMAD.IADD R20, R11, 0x1, R154 ;  /* 0x000000010b147824 */ /* 0x000fe200078e029a */
[----:B------:R-:W-:-:S04]  /*2240*/  ISETP.NE.AND P0, PT, R14, 0x2, PT ;  /* 0x000000020e00780c */ /* 0x000fc80003f05270 */
[----:B------:R-:W-:Y:S02]  /*2250*/  SEL R3, RZ, 0x1, P0 ;  /* 0x00000001ff037807 */ /* 0x000fe40000000000 */
[----:B------:R-:W-:Y:S02]  /*2260*/  SEL R14, R14, RZ, P0 ;  /* 0x000000ff0e0e7207 */ /* 0x000fe40000000000 */
[----:B------:R-:W-:Y:S01]  /*2270*/  LOP3.LUT R12, R12, R3, RZ, 0x3c, !PT ;  /* 0x000000030c0c7212 */ /* 0x000fe200078e3cff */
[----:B------:R-:W-:Y:S06]  /*2280*/  @P2 BRA `(.L_x_35) ;  /* 0xfffffff000982947 */ /* 0x000fec000383ffff */
[----:B------:R-:W-:Y:S01]  /*2290*/  UIADD3 UR4, UPT, UPT, UR4, 0x18, URZ ;  /* 0x0000001804047890 */ /* 0x000fe2000fffe0ff */
[----:B------:R-:W-:-:S03]  /*22a0*/  SHF.L.U32 R3, R15, 0x1f, RZ ;  /* 0x0000001f0f037819 */ /* 0x000fc600000006ff */
[----:B------:R-:W-:-:S09]  /*22b0*/  ULEA UR5, UR6, UR4, 0x3 ;  /* 0x0000000406057291 */ /* 0x000fd2000f8e18ff */
[----:B------:R-:W1:Y:S02]  /*22c0*/  SYNCS.PHASECHK.TRANS64.TRYWAIT P0, [UR5], R3 ;  /* 0x00000003ff0075a7 */ /* 0x000e640008001105 */
[----:B-1----:R-:W-:Y:S05]  /*22d0*/  @!P0 BRA `(.L_x_36) ;  /* 0x0000008800908947 */ /* 0x002fea0003800000 */
.L_x_133:
[----:B------:R-:W-:-:S04]  /*22e0*/  UIADD3 UR6, UPT, UPT, UR6, 0x1, URZ ;  /* 0x0000000106067890 */ /* 0x000fc8000fffe0ff */
[----:B------:R-:W-:-:S04]  /*22f0*/  UISETP.NE.AND UP0, UPT, UR6, 0x3, UPT ;  /* 0x000000030600788c */ /* 0x000fc8000bf05270 */
[----:B------:R-:W-:Y:S02]  /*2300*/  USEL UR7, URZ, 0x1, UP0 ;  /* 0x00000001ff077887 */ /* 0x000fe40008000000 */
[----:B------:R-:W-:-:S04]  /*2310*/  USEL UR6, UR6, URZ, UP0 ;  /* 0x000000ff06067287 */ /* 0x000fc80008000000 */
[----:B------:R-:W-:Y:S01]  /*2320*/  ULEA UR5, UR6, UR4, 0x3 ;  /* 0x0000000406057291 */ /* 0x000fe2000f8e18ff */
[----:B------:R-:W-:-:S04]  /*2330*/  LOP3.LUT R15, R15, UR7, RZ, 0x3c, !PT ;  /* 0x000000070f0f7c12 */ /* 0x000fc8000f8e3cff */
[----:B-1----:R-:W-:-:S04]  /*2340*/  SHF.L.U32 R3, R15, 0x1f, RZ ;  /* 0x0000001f0f037819 */ /* 0x002fc800000006ff */
[----:B------:R-:W1:Y:S02]  /*2350*/  SYNCS.PHASECHK.TRANS64.TRYWAIT P0, [UR5], R3 ;  /* 0x00000003ff0075a7 */ /* 0x000e640008001105 */
[----:B-1----:R-:W-:Y:S05]  /*2360*/  @!P0 BRA `(.L_x_37) ;  /* 0x0000008800848947 */ /* 0x002fea0003800000 */
.L_x_135:
[----:B------:R-:W-:-:S04]  /*2370*/  UIADD3 UR6, UPT, UPT, UR6, 0x1, URZ ;  /* 0x0000000106067890 */ /* 0x000fc8000fffe0ff */
[----:B------:R-:W-:-:S04]  /*2380*/  UISETP.NE.AND UP0, UPT, UR6, 0x3, UPT ;  /* 0x000000030600788c */ /* 0x000fc8000bf05270 */
[----:B------:R-:W-:Y:S02]  /*2390*/  USEL UR5, URZ, 0x1, UP0 ;  /* 0x00000001ff057887 */ /* 0x000fe40008000000 */
[----:B------:R-:W-:-:S04]  /*23a0*/  USEL UR6, UR6, URZ, UP0 ;  /* 0x000000ff06067287 */ /* 0x000fc80008000000 */
[----:B------:R-:W-:Y:S01]  /*23b0*/  ULEA UR6, UR6, UR4, 0x3 ;  /* 0x0000000406067291 */ /* 0x000fe2000f8e18ff */
[----:B-1----:R-:W-:-:S04]  /*23c0*/  LOP3.LUT R3, R15, UR5, RZ, 0x3c, !PT ;  /* 0x000000050f037c12 */ /* 0x002fc8000f8e3cff */
[----:B------:R-:W-:Y:S01]  /*23d0*/  SHF.L.U32 R3, R3, 0x1f, RZ ;  /* 0x0000001f03037819 */ /* 0x000fe200000006ff */
[----:B----4-:R-:W-:-:S07]  /*23e0*/  IMAD.U32 R0, RZ, RZ, UR6 ;  /* 0x00000006ff007e24 */ /* 0x010fce000f8e00ff */
.L_x_38:
[----:B-1----:R1:W2:Y:S02]  /*23f0*/  SYNCS.PHASECHK.TRANS64.TRYWAIT P0, [R0+URZ], R3 ;  /* 0x00000003000075a7 */ /* 0x0022a400080011ff */
[----:B--2---:R-:W-:Y:S05]  /*2400*/  @!P0 NANOSLEEP.SYNCS 0x989680 ;  /* 0x009896800000895d */ /* 0x004fea0003900000 */
[----:B------:R-:W2:Y:S02]  /*2410*/  @!P0 SYNCS.PHASECHK.TRANS64 P0, [R0+URZ], R3 ;  /* 0x00000003000085a7 */ /* 0x000ea400080010ff */
[----:B--2---:R-:W-:Y:S05]  /*2420*/  @P0 EXIT ;  /* 0x000000000000094d */ /* 0x004fea0003800000 */
[----:B------:R-:W-:Y:S05]  /*2430*/  BRA `(.L_x_38) ;  /* 0xfffffffc00ec7947 */ /* 0x000fea000383ffff */
.L_x_17:
[----:B------:R-:W-:-:S04]  /*2440*/  UISETP.NE.AND UP1, UPT, UR37, URZ, UPT ;  /* 0x000000ff2500728c */ /* 0x000fc8000bf25270 */
[----:B------:R-:W-:-:S09]  /*2450*/  UISETP.NE.OR UP1, UPT, UR8, 0x1, UP1 ;  /* 0x000000010800788c */ /* 0x000fd20008f25670 */
[----:B------:R-:W-:Y:S05]  /*2460*/  BRA.U UP1, `(.L_x_39) ;  /* 0x0000000501487547 */ /* 0x000fea000b800000 */
[----:B------:R-:W-:Y:S01]  /*2470*/  ISETP.NE.AND P2, PT, R2, RZ, PT ;  /* 0x000000ff0200720c */ /* 0x000fe20003f45270 */
[----:B------:R-:W-:Y:S01]  /*2480*/  IMAD.MOV.U32 R12, RZ, RZ, 0x1 ;  /* 0x00000001ff0c7424 */ /* 0x000fe200078e00ff */
[----:B------:R-:W-:Y:S02]  /*2490*/  CS2R R10, SRZ ;  /* 0x00000000000a7805 */ /* 0x000fe4000001ff00 */
[----:B------:R-:W-:Y:S01]  /*24a0*/  CS2R R8, SRZ ;  /* 0x0000000000087805 */ /* 0x000fe2000001ff00 */
[----:B------:R-:W-:Y:S01]  /*24b0*/  UMOV UR4, 0x400 ;  /* 0x0000040000047882 */ /* 0x000fe20000000000 */
[----:B------:R-:W-:Y:S01]  /*24c0*/  UMOV UR6, URZ ;  /* 0x000000ff00067c82 */ /* 0x000fe20008000000 */
[----:B------:R-:W-:-:S12]  /*24d0*/  ULEA UR37, UR37, UR4, 0x18 ;  /* 0x0000000425257291 */ /* 0x000fd8000f8ec0ff */
.L_x_43:
[----:B------:R-:W-:Y:S02]  /*24e0*/  LEA R0, R8, UR37, 0x3 ;  /* 0x0000002508007c11 */ /* 0x000fe4000f8e18ff */
[----:B------:R-:W-:-:S03]  /*24f0*/  SHF.L.U32 R5, R9, 0x1f, RZ ;  /* 0x0000001f09057819 */ /* 0x000fc600000006ff */
[----:B------:R-:W-:Y:S01]  /*2500*/  VIADD R4, R0, 0xd0 ;  /* 0x000000d000047836 */ /* 0x000fe20000000000 */
[----:B------:R-:W1:Y:S02]  /*2510*/  SYNCS.PHASECHK.TRANS64.TRYWAIT P0, [R0+URZ+0xc0], R5 ;  /* 0x0000c005000075a7 */ /* 0x000e6400080011ff */
[----:B-1----:R-:W-:Y:S05]  /*2520*/  @!P0 BRA `(.L_x_40) ;  /* 0x00000088002c8947 */ /* 0x002fea0003800000 */
.L_x_136:
[----:B------:R-:W-:Y:S01]  /*2530*/  ULEA UR5, UR6, UR37, 0x3 ;  /* 0x0000002506057291 */ /* 0x000fe2000f8e18ff */
[----:B------:R-:W-:Y:S02]  /*2540*/  PRMT R4, RZ, 0x654, R4 ;  /* 0x00000654ff047816 */ /* 0x000fe40000000004 */
[----:B-1----:R-:W-:Y:S01]  /*2550*/  SHF.L.U32 R5, R12, 0x1f, RZ ;  /* 0x0000001f0c057819 */ /* 0x002fe200000006ff */
[----:B------:R-:W-:Y:S01]  /*2560*/  UIADD3 UR4, UPT, UPT, UR5, 0x80, URZ ;  /* 0x0000008005047890 */ /* 0x000fe2000fffe0ff */
[----:B------:R1:W-:Y:S05]  /*2570*/  SYNCS.ARRIVE.TRANS64.RED.A1T0 RZ, [R4+URZ], RZ ;  /* 0x000000ff04ff79a7 */ /* 0x0003ea00081004ff */
[----:B------:R-:W-:Y:S01]  /*2580*/  IMAD.U32 R7, RZ, RZ, UR4 ;  /* 0x00000004ff077e24 */ /* 0x000fe2000f8e00ff */
[----:B------:R-:W2:Y:S04]  /*2590*/  SYNCS.PHASECHK.TRANS64.TRYWAIT P0, [UR5+0x90], R5 ;  /* 0x00009005ff0075a7 */ /* 0x000ea80008001105 */
[----:B------:R-:W-:Y:S01]  /*25a0*/  PRMT R6, R2, 0x654, R7 ;  /* 0x0000065402067816 */ /* 0x000fe20000000007 */
[----:B-1----:R-:W-:Y:S01]  /*25b0*/  @!P2 IMAD.MOV.U32 R4, RZ, RZ, 0x10 ;  /* 0x00000010ff04a424 */ /* 0x002fe200078e00ff */
[----:B--2---:R-:W-:Y:S06]  /*25c0*/  @!P0 BRA `(.L_x_41) ;  /* 0x0000008800188947 */ /* 0x004fec0003800000 */
.L_x_138:
[----:B------:R-:W-:Y:S01]  /*25d0*/  ULEA UR4, UR6, UR37, 0x4 ;  /* 0x0000002506047291 */ /* 0x000fe2000f8e20ff */
[----:B------:R-:W-:Y:S01]  /*25e0*/  SEL R3, R6, R3, !P2 ;  /* 0x0000000306037207 */ /* 0x000fe20005000000 */
[----:B------:R-:W-:Y:S01]  /*25f0*/  UIADD3 UR5, UPT, UPT, UR5, 0x80, URZ ;  /* 0x0000008005057890 */ /* 0x000fe2000fffe0ff */
[----:B-1----:R-:W-:Y:S01]  /*2600*/  LEA R0, R11, UR37, 0x3 ;  /* 0x000000250b007c11 */ /* 0x002fe2000f8e18ff */
[----:B------:R-:W-:Y:S01]  /*2610*/  UIADD3 UR4, UPT, UPT, UR4, 0xf0, URZ ;  /* 0x000000f004047890 */ /* 0x000fe2000fffe0ff */
[----:B------:R-:W-:Y:S01]  /*2620*/  SHF.L.U32 R5, R10, 0x1f, RZ ;  /* 0x0000001f0a057819 */ /* 0x000fe200000006ff */
[----:B------:R1:W-:Y:S01]  /*2630*/  @!P2 SYNCS.ARRIVE.TRANS64.RED RZ, [R3+URZ], R4 ;  /* 0x0000000403ffa9a7 */ /* 0x0003e200080004ff */
[----:B------:R-:W-:Y:S01]  /*2640*/  UIADD3 UR6, UPT, UPT, UR6, 0x1, URZ ;  /* 0x0000000106067890 */ /* 0x000fe2000fffe0ff */
[----:B------:R-:W-:-:S03]  /*2650*/  VIADD R8, R8, 0x1 ;  /* 0x0000000108087836 */ /* 0x000fc60000000000 */
[----:B------:R-:W-:Y:S02]  /*2660*/  UISETP.NE.AND UP0, UPT, UR6, 0x2, UPT ;  /* 0x000000020600788c */ /* 0x000fe4000bf05270 */
[----:B------:R-:W-:Y:S06]  /*2670*/  UGETNEXTWORKID.BROADCAST [UR4], [UR5] ;  /* 0x00000000040073ca */ /* 0x000fec0008000100 */
[----:B------:R-:W-:Y:S01]  /*2680*/  USEL UR4, URZ, 0x1, UP0 ;  /* 0x00000001ff047887 */ /* 0x000fe20008000000 */
[----:B------:R-:W-:Y:S01]  /*2690*/  ISETP.NE.AND P0, PT, R8, 0x2, PT ;  /* 0x000000020800780c */ /* 0x000fe20003f05270 */
[----:B------:R-:W-:Y:S01]  /*26a0*/  USEL UR6, UR6, URZ, UP0 ;  /* 0x000000ff06067287 */ /* 0x000fe20008000000 */
[----:B------:R-:W2:Y:S03]  /*26b0*/  SYNCS.PHASECHK.TRANS64.TRYWAIT P1, [R0+URZ+0x80], R5 ;  /* 0x00008005000075a7 */ /* 0x000ea600080211ff */
[----:B------:R-:W-:Y:S01]  /*26c0*/  LOP3.LUT R12, R12, UR4, RZ, 0x3c, !PT ;  /* 0x000000040c0c7c12 */ /* 0x000fe2000f8e3cff */
[----:B-12---:R-:W-:Y:S07]  /*26d0*/  @!P1 BRA `(.L_x_42) ;  /* 0x0000008400ec9947 */ /* 0x006fee0003800000 */
.L_x_139:
[C---:B------:R-:W-:Y:S01]  /*26e0*/  LEA R4, R11.reuse, UR37, 0x4 ;  /* 0x000000250b047c11 */ /* 0x040fe2000f8e20ff */
[----:B-1----:R-:W-:Y:S01]  /*26f0*/  VIADD R0, R0, 0x90 ;  /* 0x0000009000007836 */ /* 0x002fe20000000000 */
[----:B------:R-:W-:Y:S01]  /*2700*/  SEL R8, R8, RZ, P0 ;  /* 0x000000ff08087207 */ /* 0x000fe20000000000 */
[----:B------:R-:W-:-:S03]  /*2710*/  VIADD R11, R11, 0x1 ;  /* 0x000000010b0b7836 */ /* 0x000fc60000000000 */
[----:B------:R-:W1:Y:S01]  /*2720*/  LDS.128 R4, [R4+0xf0] ;  /* 0x0000f00004047984 */ /* 0x000e620000000c00 */
[----:B------:R-:W-:Y:S02]  /*2730*/  PRMT R0, RZ, 0x654, R0 ;  /* 0x00000654ff007816 */ /* 0x000fe40000000000 */
[C---:B------:R-:W-:Y:S01]  /*2740*/  ISETP.NE.AND P1, PT, R11.reuse, 0x2, PT ;  /* 0x000000020b00780c */ /* 0x040fe20003f25270 */
[----:B------:R-:W-:Y:S01]  /*2750*/  @!PT LDS RZ, [RZ] ;  /* 0x00000000fffff984 */ /* 0x000fe20000000800 */
[----:B------:R-:W-:Y:S01]  /*2760*/  @!PT LDS RZ, [RZ] ;  /* 0x00000000fffff984 */ /* 0x000fe20000000800 */
[----:B------:R-:W-:Y:S01]  /*2770*/  @!PT LDS RZ, [RZ] ;  /* 0x00000000fffff984 */ /* 0x000fe20000000800 */
[----:B------:R-:W-:Y:S01]  /*2780*/  @!PT LDS RZ, [RZ] ;  /* 0x00000000fffff984 */ /* 0x000fe20000000800 */
[----:B------:R2:W-:Y:S06]  /*2790*/  MEMBAR.ALL.CTA ;  /* 0x0000000000007992 */ /* 0x0005ec0000008000 */
[----:B--2---:R-:W2:Y:S01]  /*27a0*/  FENCE.VIEW.ASYNC.S ;  /* 0x00000000000073c6 */ /* 0x004ea20000000000 */
[----:B------:R-:W-:Y:S01]  /*27b0*/  SEL R11, R11, RZ, P1 ;  /* 0x000000ff0b0b7207 */ /* 0x000fe20000800000 */
[----:B--2---:R2:W-:Y:S01]  /*27c0*/  SYNCS.ARRIVE.TRANS64.RED.A1T0 RZ, [R0+URZ], RZ ;  /* 0x000000ff00ff79a7 */ /* 0x0045e200081004ff */
[----:B-1----:R-:W-:-:S02]  /*27d0*/  LOP3.LUT P3, RZ, R6, 0x1, RZ, 0xc0, !PT ;  /* 0x0000000106ff7812 */ /* 0x002fc4000786c0ff */
[----:B------:R-:W-:-:S04]  /*27e0*/  SEL R5, RZ, 0x1, P1 ;  /* 0x00000001ff057807 */ /* 0x000fc80000800000 */
[----:B------:R-:W-:Y:S02]  /*27f0*/  LOP3.LUT R10, R10, R5, RZ, 0x3c, !PT ;  /* 0x000000050a0a7212 */ /* 0x000fe400078e3cff */
[----:B--2---:R-:W-:-:S04]  /*2800*/  SEL R0, RZ, 0x1, P0 ;  /* 0x00000001ff007807 */ /* 0x004fc80000000000 */
[----:B------:R-:W-:Y:S01]  /*2810*/  LOP3.LUT R9, R9, R0, RZ, 0x3c, !PT ;  /* 0x0000000009097212 */ /* 0x000fe200078e3cff */
[----:B------:R-:W-:Y:S06]  /*2820*/  @P3 BRA `(.L_x_43) ;  /* 0xfffffffc002c3947 */ /* 0x000fec000383ffff */
[----:B------:R-:W-:Y:S01]  /*2830*/  ULEA UR5, UR6, UR37, 0x3 ;  /* 0x0000002506057291 */ /* 0x000fe2000f8e18ff */
[----:B------:R-:W-:-:S08]  /*2840*/  SHF.L.U32 R3, R12, 0x1f, RZ ;  /* 0x0000001f0c037819 */ /* 0x000fd000000006ff */
[----:B------:R-:W1:Y:S02]  /*2850*/  SYNCS.PHASECHK.TRANS64 P0, [UR5+0x90], R3 ;  /* 0x00009003ff0075a7 */ /* 0x000e640008001005 */
[----:B-1----:R-:W-:Y:S05]  /*2860*/  @P0 BRA `(.L_x_44) ;  /* 0x0000000000080947 */ /* 0x002fea0003800000 */
[----:B------:R-:W1:Y:S02]  /*2870*/  SYNCS.PHASECHK.TRANS64.TRYWAIT P0, [UR5+0x90], R3 ;  /* 0x00009003ff0075a7 */ /* 0x000e640008001105 */
[----:B-1----:R-:W-:Y:S05]  /*2880*/  @!P0 BRA `(.L_x_45) ;  /* 0x0000008400948947 */ /* 0x002fea0003800000 */
.L_x_44:
[----:B------:R-:W-:-:S04]  /*2890*/  UIADD3 UR4, UPT, UPT, UR6, 0x1, URZ ;  /* 0x0000000106047890 */ /* 0x000fc8000fffe0ff */
[----:B------:R-:W-:-:S04]  /*28a0*/  UISETP.NE.AND UP0, UPT, UR4, 0x2, UPT ;  /* 0x000000020400788c */ /* 0x000fc8000bf05270 */
[----:B------:R-:W-:Y:S02]  /*28b0*/  USEL UR7, URZ, 0x1, UP0 ;  /* 0x00000001ff077887 */ /* 0x000fe40008000000 */
[----:B------:R-:W-:-:S04]  /*28c0*/  USEL UR4, UR4, URZ, UP0 ;  /* 0x000000ff04047287 */ /* 0x000fc80008000000 */
[----:B------:R-:W-:Y:S01]  /*28d0*/  ULEA UR4, UR4, UR37, 0x3 ;  /* 0x0000002504047291 */ /* 0x000fe2000f8e18ff */
[----:B-1----:R-:W-:-:S04]  /*28e0*/  LOP3.LUT R3, R12, UR7, RZ, 0x3c, !PT ;  /* 0x000000070c037c12 */ /* 0x002fc8000f8e3cff */
[----:B------:R-:W-:-:S04]  /*28f0*/  SHF.L.U32 R0, R3, 0x1f, RZ ;  /* 0x0000001f03007819 */ /* 0x000fc800000006ff */
[----:B------:R-:W1:Y:S02]  /*2900*/  SYNCS.PHASECHK.TRANS64 P0, [UR4+0x90], R0 ;  /* 0x00009000ff0075a7 */ /* 0x000e640008001004 */
[----:B-1----:R-:W-:Y:S05]  /*2910*/  @P0 EXIT ;  /* 0x000000000000094d */ /* 0x002fea0003800000 */
[----:B------:R-:W-:Y:S02]  /*2920*/  SHF.L.U32 R3, R3, 0x1f, RZ ;  /* 0x0000001f03037819 */ /* 0x000fe400000006ff */
[----:B------:R-:W-:-:S07]  /*2930*/  MOV R0, UR4 ;  /* 0x0000000400007c02 */ /* 0x000fce0008000f00 */
.L_x_46:
[----:B-1----:R1:W2:Y:S02]  /*2940*/  SYNCS.PHASECHK.TRANS64.TRYWAIT P0, [R0+URZ+0x90], R3 ;  /* 0x00009003000075a7 */ /* 0x0022a400080011ff */
[----:B--2---:R-:W-:Y:S05]  /*2950*/  @!P0 NANOSLEEP.SYNCS 0x989680 ;  /* 0x009896800000895d */ /* 0x004fea0003900000 */
[----:B------:R-:W2:Y:S02]  /*2960*/  @!P0 SYNCS.PHASECHK.TRANS64 P0, [R0+URZ+0x90], R3 ;  /* 0x00009003000085a7 */ /* 0x000ea400080010ff */
[----:B--2---:R-:W-:Y:S05]  /*2970*/  @P0 EXIT ;  /* 0x000000000000094d */ /* 0x004fea0003800000 */
[----:B------:R-:W-:Y:S05]  /*2980*/  BRA `(.L_x_46) ;  /* 0xfffffffc00ec7947 */ /* 0x000fea000383ffff */
.L_x_39:
[----:B------:R-:W-:-:S09]  /*2990*/  UISETP.NE.AND UP1, UPT, UR8, URZ, UPT ;  /* 0x000000ff0800728c */ /* 0x000fd2000bf25270 */
[----:B------:R-:W-:Y:S05]  /*29a0*/  BRA.U UP1, `(.L_x_47) ;  /* 0x0000000d016c7547 */ /* 0x000fea000b800000 */
[----:B------:R-:W-:Y:S01]  /*29b0*/  UMOV UR4, 0x40 ;  /* 0x0000004000047882 */ /* 0x000fe20000000000 */
[----:B------:R-:W-:Y:S01]  /*29c0*/  NOP ;  /* 0x0000000000007918 */ /* 0x000fe20000000000 */
[----:B------:R-:W-:Y:S01]  /*29d0*/  ULEA UR4, UR37, UR4, 0x18 ;  /* 0x0000000425047291 */ /* 0x000fe2000f8ec0ff */
[----:B------:R-:W-:Y:S02]  /*29e0*/  UMOV UR5, 0x400 ;  /* 0x0000040000057882 */ /* 0x000fe40000000000 */
[----:B------:R-:W-:-:S06]  /*29f0*/  ULEA UR37, UR37, UR5, 0x18 ;  /* 0x0000000525257291 */ /* 0x000fcc000f8ec0ff */
[----:B------:R-:W1:Y:S02]  /*2a00*/  LDS.U8 R0, [UR4+0x1c] ;  /* 0x00001c04ff007984 */ /* 0x000e640008000000 */
[----:B-1----:R-:W-:-:S13]  /*2a10*/  ISETP.NE.AND P0, PT, R0, RZ, PT ;  /* 0x000000ff0000720c */ /* 0x002fda0003f05270 */
[----:B------:R-:W-:Y:S05]  /*2a20*/  @P0 BRA `(.L_x_48) ;  /* 0x0000000000580947 */ /* 0x000fea0003800000 */
[----:B------:R-:W-:-:S13]  /*2a30*/  ELECT P0, URZ, PT ;  /* 0x0000000000ff782f */ /* 0x000fda0003800000 */
[----:B------:R-:W-:Y:S05]  /*2a40*/  @!P0 BRA `(.L_x_49) ;  /* 0x0000000000608947 */ /* 0x000fea0003800000 */
[----:B------:R-:W-:Y:S01]  /*2a50*/  UMOV UR5, 0x10 ;  /* 0x0000001000057882 */ /* 0x000fe20000000000 */
[----:B------:R-:W-:Y:S01]  /*2a60*/  HFMA2 R0, -RZ, RZ, 0, 5.9604644775390625e-08 ;  /* 0x00000001ff007431 */ /* 0x000fe200000001ff */
[----:B------:R-:W-:-:S03]  /*2a70*/  MOV R2, 0xffff ;  /* 0x0000ffff00027802 */ /* 0x000fc60000000f00 */
[----:B------:R-:W-:Y:S04]  /*2a80*/  DEPBAR.LE SB1, 0x36 ;  /* 0x00009d800000791a */ /* 0x000fe80000000000 */
[----:B------:R-:W1:Y:S02]  /*2a90*/  UTCATOMSWS.FIND_AND_SET.ALIGN UP0, UR5, UR5 ;  /* 0x00000005000575e3 */ /* 0x000e640008000800 */
[----:B-1----:R-:W-:Y:S01]  /*2aa0*/  MOV R3, UR5 ;  /* 0x0000000500037c02 */ /* 0x002fe20008000f00 */
[----:B------:R-:W-:Y:S06]  /*2ab0*/  BRA.U UP0, `(.L_x_50) ;  /* 0x0000000100187547 */ /* 0x000fec000b800000 */
.L_x_51:
[----:B------:R-:W-:Y:S05]  /*2ac0*/  NANOSLEEP 0x64 ;  /* 0x000000640000795d */ /* 0x000fea0003800000 */
[----:B------:R-:W-:-:S05]  /*2ad0*/  UMOV UR5, 0x10 ;  /* 0x0000001000057882 */ /* 0x000fca0000000000 */
[----:B------:R-:W-:Y:S04]  /*2ae0*/  DEPBAR.LE SB1, 0x36 ;  /* 0x00009d800000791a */ /* 0x000fe80000000000 */
[----:B------:R-:W1:Y:S02]  /*2af0*/  UTCATOMSWS.FIND_AND_SET.ALIGN UP0, UR5, UR5 ;  /* 0x00000005000575e3 */ /* 0x000e640008000800 */
[----:B-1----:R-:W-:Y:S01]  /*2b00*/  MOV R3, UR5 ;  /* 0x0000000500037c02 */ /* 0x002fe20008000f00 */
[----:B------:R-:W-:Y:S05]  /*2b10*/  BRA.U !UP0, `(.L_x_51) ;  /* 0xfffffffd08e87547 */ /* 0x000fea000b83ffff */
.L_x_50:
[-C--:B------:R-:W-:Y:S02]  /*2b20*/  SHF.L.U32 R2, R2, R3.reuse, RZ ;  /* 0x0000000302027219 */ /* 0x080fe400000006ff */
[----:B------:R-:W-:Y:S01]  /*2b30*/  SHF.L.U32 R0, R0, R3, RZ ;  /* 0x0000000300007219 */ /* 0x000fe200000006ff */
[----:B------:R-:W-:Y:S02]  /*2b40*/  IMAD.SHL.U32 R3, R3, 0x20, RZ ;  /* 0x0000002003037824 */ /* 0x000fe400078e00ff */
[----:B------:R1:W-:Y:S04]  /*2b50*/  ATOMS.OR RZ, [UR4+0x14], R2 ;  /* 0x00001402ffff798c */ /* 0x0003e8000b000004 */
[----:B------:R1:W-:Y:S04]  /*2b60*/  ATOMS.OR RZ, [UR4+0x18], R0 ;  /* 0x00001800ffff798c */ /* 0x0003e8000b000004 */
[----:B------:R1:W-:Y:S01]  /*2b70*/  STS [UR37+0x110], R3 ;  /* 0x00011003ff007988 */ /* 0x0003e20008000825 */
[----:B------:R-:W-:Y:S05]  /*2b80*/  BRA `(.L_x_49) ;  /* 0x0000000000107947 */ /* 0x000fea0003800000 */
.L_x_48:
[----:B------:R-:W-:Y:S02]  /*2b90*/  MOV R0, 0xffffffff ;  /* 0xffffffff00007802 */ /* 0x000fe40000000f00 */
[----:B------:R-:W-:-:S03]  /*2ba0*/  MOV R2, 0x2bd0 ;  /* 0x00002bd000027802 */ /* 0x000fc60000000f00 */
[----:B------:R1:W-:Y:S04]  /*2bb0*/  STS [UR37+0x110], R0 ;  /* 0x00011000ff007988 */ /* 0x0003e80008000825 */
[----:B-1-3-5:R-:W-:Y:S05]  /*2bc0*/  CALL.REL.NOINC `($__internal_1_$__cuda_sm10x_tcgen05_guardrail_trap_phase_invalid_during_alloc) ;  /* 0x0000008800ac7944 */ /* 0x02afea0003c00000 */
.L_x_49:
[----:B------:R-:W-:Y:S05]  /*2bd0*/  WARPSYNC.ALL ;  /* 0x0000000000007948 */ /* 0x000fea0003800000 */
[----:B------:R-:W2:Y:S01]  /*2be0*/  S2UR UR5, SR_CgaCtaId ;  /* 0x00000000000579c3 */ /* 0x000ea20000008800 */
[----:B------:R-:W-:Y:S01]  /*2bf0*/  UMOV UR4, 0x400 ;  /* 0x0000040000047882 */ /* 0x000fe20000000000 */
[----:B------:R-:W-:-:S06]  /*2c00*/  NOP ;  /* 0x0000000000007918 */ /* 0x000fcc0000000000 */
[----:B------:R-:W-:Y:S06]  /*2c10*/  BAR.ARV 0x6, 0xa0 ;  /* 0x0182800000007b1d */ /* 0x000fec0000002000 */
[----:B------:R-:W4:Y:S01]  /*2c20*/  LDCU UR7, c[0x0][0x38c] ;  /* 0x00007180ff0777ac */ /* 0x000f220008000800 */
[----:B------:R-:W-:Y:S01]  /*2c30*/  IMAD.MOV.U32 R11, RZ, RZ, 0x1 ;  /* 0x00000001ff0b7424 */ /* 0x000fe200078e00ff */
[----:B------:R-:W-:Y:S01]  /*2c40*/  CS2R R8, SRZ ;  /* 0x0000000000087805 */ /* 0x000fe2000001ff00 */
[----:B------:R-:W-:Y:S01]  /*2c50*/  IMAD.MOV.U32 R10, RZ, RZ, RZ ;  /* 0x000000ffff0a7224 */ /* 0x000fe200078e00ff */
[----:B------:R-:W3:Y:S01]  /*2c60*/  LDCU UR6, c[0x0][0x38c] ;  /* 0x00007180ff0677ac */ /* 0x000ee20008000800 */
[----:B------:R-:W-:Y:S01]  /*2c70*/  UMOV UR15, URZ ;  /* 0x000000ff000f7c82 */ /* 0x000fe20008000000 */
[----:B------:R-:W-:Y:S01]  /*2c80*/  UMOV UR14, URZ ;  /* 0x000000ff000e7c82 */ /* 0x000fe20008000000 */
[----:B--2---:R-:W-:Y:S01]  /*2c90*/  ULEA UR5, UR5, UR4, 0x18 ;  /* 0x0000000405057291 */ /* 0x004fe2000f8ec0ff */
[----:B------:R-:W-:Y:S01]  /*2ca0*/  UMOV UR24, 0x0 ;  /* 0x0000000000187882 */ /* 0x000fe20000000000 */
[----:B------:R-:W-:-:S02]  /*2cb0*/  UMOV UR25, 0x8400490 ;  /* 0x0840049000197882 */ /* 0x000fc40000000000 */
[----:B------:R-:W-:Y:S02]  /*2cc0*/  UIADD3 UR10, UPT, UPT, UR5, 0x10800, URZ ;  /* 0x00010800050a7890 */ /* 0x000fe4000fffe0ff */
[----:B------:R-:W-:Y:S02]  /*2cd0*/  UIADD3 UR11, UPT, UPT, UR5, 0x1c800, URZ ;  /* 0x0001c800050b7890 */ /* 0x000fe4000fffe0ff */
[----:B----4-:R-:W-:Y:S01]  /*2ce0*/  UIADD3 UR7, UPT, UPT, UR7, 0x3f, URZ ;  /* 0x0000003f07077890 */ /* 0x010fe2000fffe0ff */
[----:B-1----:R-:W1:Y:S01]  /*2cf0*/  LDS R0, [UR5+0x110] ;  /* 0x00011005ff007984 */ /* 0x002e620008000800 */
[----:B------:R-:W-:Y:S02]  /*2d00*/  USHF.R.U32.HI UR10, URZ, 0x4, UR10 ;  /* 0x00000004ff0a7899 */ /* 0x000fe4000801160a */
[----:B------:R-:W-:Y:S02]  /*2d10*/  USHF.R.S32.HI UR4, URZ, 0x1f, UR7 ;  /* 0x0000001fff047899 */ /* 0x000fe40008011407 */
[----:B------:R-:W-:-:S02]  /*2d20*/  USHF.R.U32.HI UR11, URZ, 0x4, UR11 ;  /* 0x00000004ff0b7899 */ /* 0x000fc4000801160b */
[----:B------:R-:W-:Y:S02]  /*2d30*/  ULEA.HI UR4, UR4, UR7, URZ, 0x6 ;  /* 0x0000000704047291 */ /* 0x000fe4000f8f30ff */
[----:B------:R-:W-:Y:S02]  /*2d40*/  ULOP3.LUT UR10, UR10, 0x3fff, URZ, 0xc0, !UPT ;  /* 0x00003fff0a0a7892 */ /* 0x000fe4000f8ec0ff */
[----:B------:R-:W-:Y:S02]  /*2d50*/  USHF.R.S32.HI UR4, URZ, 0x6, UR4 ;  /* 0x00000006ff047899 */ /* 0x000fe40008011404 */
[----:B------:R-:W-:Y:S02]  /*2d60*/  ULOP3.LUT UR11, UR11, 0x3fff, URZ, 0xc0, !UPT ;  /* 0x00003fff0b0b7892 */ /* 0x000fe4000f8ec0ff */
[----:B------:R-:W-:Y:S01]  /*2d70*/  UISETP.LT.AND UP0, UPT, UR4, 0x1, UPT ;  /* 0x000000010400788c */ /* 0x000fe2000bf01270 */
[----:B------:R-:W-:Y:S01]  /*2d80*/  UMOV UR22, 0x0 ;  /* 0x0000000000167882 */ /* 0x000fe20000000000 */
[----:B------:R-:W-:-:S02]  /*2d90*/  UMOV UR23, 0x8400490 ;  /* 0x0840049000177882 */ /* 0x000fc40000000000 */
[----:B------:R-:W-:Y:S02]  /*2da0*/  USEL UR9, UR4, 0x1, !UP0 ;  /* 0x0000000104097887 */ /* 0x000fe4000c000000 */
[----:B------:R-:W-:Y:S02]  /*2db0*/  ULOP3.LUT UR10, UR10, 0x10000, URZ, 0xfc, !UPT ;  /* 0x000100000a0a7892 */ /* 0x000fe4000f8efcff */
[----:B------:R-:W-:Y:S02]  /*2dc0*/  ULOP3.LUT UR11, UR11, 0x10000, URZ, 0xfc, !UPT ;  /* 0x000100000b0b7892 */ /* 0x000fe4000f8efcff */
[----:B------:R-:W-:Y:S02]  /*2dd0*/  UIADD3 UR9, UPT, UPT, -UR9, URZ, URZ ;  /* 0x000000ff09097290 */ /* 0x000fe4000fffe1ff */
[----:B---3--:R-:W-:Y:S01]  /*2de0*/  UISETP.GE.AND UP3, UPT, UR6, 0x1, UPT ;  /* 0x000000010600788c */ /* 0x008fe2000bf66270 */
[----:B------:R-:W-:Y:S01]  /*2df0*/  UMOV UR20, 0x0 ;  /* 0x0000000000147882 */ /* 0x000fe20000000000 */
[----:B------:R-:W-:Y:S01]  /*2e00*/  UMOV UR21, 0x8400490 ;  /* 0x0840049000157882 */ /* 0x000fe20000000000 */
[----:B------:R-:W-:Y:S01]  /*2e10*/  UMOV UR18, 0x0 ;  /* 0x0000000000127882 */ /* 0x000fe20000000000 */
[----:B------:R-:W-:Y:S01]  /*2e20*/  UMOV UR19, 0x8400490 ;  /* 0x0840049000137882 */ /* 0x000fe20000000000 */
[----:B-1----:R-:W-:-:S15]  /*2e30*/  R2UR UR16, R0 ;  /* 0x00000000001072ca */ /* 0x002fde00000e0000 */
.L_x_58:
[----:B------:R-:W-:Y:S02]  /*2e40*/  LEA R0, R10, UR5, 0x3 ;  /* 0x000000050a007c11 */ /* 0x000fe4000f8e18ff */
[----:B------:R-:W-:Y:S02]  /*2e50*/  SHF.L.U32 R5, R9, 0x1f, RZ ;  /* 0x0000001f09057819 */ /* 0x000fe400000006ff */
[----:B------:R-:W-:Y:S01]  /*2e60*/  PLOP3.LUT P0, PT, PT, PT, UP3, 0x80, 0x8 ;  /* 0x000000000008781c */ /* 0x000fe20003f0f038 */
[----:B------:R-:W-:Y:S01]  /*2e70*/  VIADD R3, R0, 0x90 ;  /* 0x0000009000037836 */ /* 0x000fe20000000000 */
[----:B-1----:R-:W1:Y:S02]  /*2e80*/  SYNCS.PHASECHK.TRANS64.TRYWAIT P1, [R0+URZ+0x80], R5 ;  /* 0x00008005000075a7 */ /* 0x002e6400080211ff */
[----:B-1-3--:R-:W-:Y:S09]  /*2e90*/  @!P1 BRA `(.L_x_52) ;  /* 0x0000008000289947 */ /* 0x00aff20003800000 */
.L_x_141:
[----:B------:R-:W-:Y:S01]  /*2ea0*/  LEA R4, R10, UR5, 0x4 ;  /* 0x000000050a047c11 */ /* 0x000fe2000f8e20ff */
[----:B------:R-:W-:Y:S01]  /*2eb0*/  @UP3 ULEA UR6, UR14, UR5, 0x3 ;  /* 0x000000050e063291 */ /* 0x000fe2000f8e18ff */
[----:B------:R-:W-:Y:S01]  /*2ec0*/  PLOP3.LUT P2, PT, PT, PT, PT, 0x80, 0x8 ;  /* 0x000000000008781c */ /* 0x000fe20003f4f070 */
[----:B------:R-:W-:Y:S01]  /*2ed0*/  ULEA UR7, UR15, UR5, 0x3 ;  /* 0x000000050f077291 */ /* 0x000fe2000f8e18ff */
[----:B------:R-:W-:Y:S01]  /*2ee0*/  PRMT R3, RZ, 0x654, R3 ;  /* 0x00000654ff037816 */ /* 0x000fe20000000003 */
[----:B------:R-:W-:Y:S01]  /*2ef0*/  ULEA UR8, UR15, UR16, 0x8 ;  /* 0x000000100f087291 */ /* 0x000fe2000f8e40ff */
[----:B-1----:R-:W1:Y:S01]  /*2f00*/  LDS.128 R4, [R4+0xf0] ;  /* 0x0000f00004047984 */ /* 0x002e620000000c00 */
[----:B------:R-:W-:Y:S02]  /*2f10*/  @P0 SHF.L.U32 R2, R8, 0x1f, RZ ;  /* 0x0000001f08020819 */ /* 0x000fe400000006ff */
[----:B------:R-:W-:Y:S01]  /*2f20*/  SHF.L.U32 R0, R11, 0x1f, RZ ;  /* 0x0000001f0b007819 */ /* 0x000fe200000006ff */
[----:B------:R-:W-:Y:S01]  /*2f30*/  @!PT LDS RZ, [RZ] ;  /* 0x00000000fffff984 */ /* 0x000fe20000000800 */
[----:B------:R-:W-:Y:S01]  /*2f40*/  @!PT LDS RZ, [RZ] ;  /* 0x00000000fffff984 */ /* 0x000fe20000000800 */
[----:B------:R-:W-:Y:S01]  /*2f50*/  @!PT LDS RZ, [RZ] ;  /* 0x00000000fffff984 */ /* 0x000fe20000000800 */
[----:B------:R-:W-:Y:S01]  /*2f60*/  @!PT LDS RZ, [RZ] ;  /* 0x00000000fffff984 */ /* 0x000fe20000000800 */
[----:B------:R2:W-:Y:S06]  /*2f70*/  MEMBAR.ALL.CTA ;  /* 0x0000000000007992 */ /* 0x0005ec0000008000 */
[----:B--2---:R-:W2:Y:S02]  /*2f80*/  FENCE.VIEW.ASYNC.S ;  /* 0x00000000000073c6 */ /* 0x004ea40000000000 */
[----:B--2---:R2:W-:Y:S01]  /*2f90*/  SYNCS.ARRIVE.TRANS64.RED.A1T0 RZ, [R3+URZ], RZ ;  /* 0x000000ff03ff79a7 */ /* 0x0045e200081004ff */
[----:B------:R2:W3:Y:S01]  /*2fa0*/  @P0 SYNCS.PHASECHK.TRANS64.TRYWAIT P2, [UR6], R2 ;  /* 0x00000002ff0005a7 */ /* 0x0004e20008041106 */
[----:B-1----:R-:W-:Y:S01]  /*2fb0*/  LOP3.LUT P1, RZ, R6, 0x1, RZ, 0xc0, !PT ;  /* 0x0000000106ff7812 */ /* 0x002fe2000782c0ff */
[----:B------:R-:W1:Y:S02]  /*2fc0*/  SYNCS.PHASECHK.TRANS64.TRYWAIT P0, [UR7+0xb0], R0 ;  /* 0x0000b000ff0075a7 */ /* 0x000e640008001107 */
[----:B-123--:R-:W-:Y:S10]  /*2fd0*/  @!P0 BRA `(.L_x_53) ;  /* 0x0000007c00ec8947 */ /* 0x00eff40003800000 */
.L_x_143:
[----:B------:R-:W-:Y:S01]  /*2fe0*/  IADD3 R10, PT, PT, R10, 0x1, RZ ;  /* 0x000000010a0a7810 */ /* 0x000fe20007ffe0ff */
[----:B------:R-:W-:Y:S06]  /*2ff0*/  BRA.U !UP3, `(.L_x_54) ;  /* 0x000000010bc07547 */ /* 0x000fec000b800000 */
[----:B------:R-:W-:Y:S01]  /*3000*/  UPLOP3.LUT UP4, UPT, UPT, UPT, UPT, 0x40, 0x4 ;  /* 0x000000000004789c */ /* 0x000fe20003f8e870 */
[----:B------:R-:W-:Y:S01]  /*3010*/  UMOV UR13, UR9 ;  /* 0x00000009000d7c82 */ /* 0x000fe20008000000 */
[----:B------:R-:W-:Y:S01]  /*3020*/  UMOV UR12, UR4 ;  /* 0x00000004000c7c82 */ /* 0x000fe20008000000 */
[----:B------:R-:W-:-:S08]  /*3030*/  UMOV UR17, UR14 ;  /* 0x0000000e00117c82 */ /* 0x000fd00008000000 */
.L_x_57:
[----:B------:R-:W-:Y:S02]  /*3040*/  UIADD3 UR13, UPT, UPT, UR13, 0x1, URZ ;  /* 0x000000010d0d7890 */ /* 0x000fe4000fffe0ff */
[----:B--2---:R-:W-:Y:S02]  /*3050*/  ULEA UR6, UR17, UR5, 0x3 ;  /* 0x0000000511067291 */ /* 0x004fe4000f8e18ff */
[----:B------:R-:W-:Y:S01]  /*3060*/  UISETP.NE.AND UP0, UPT, UR13, URZ, UPT ;  /* 0x000000ff0d00728c */ /* 0x000fe2000bf05270 */
[----:B---3--:R-:W-:Y:S10]  /*3070*/  @P2 BRA `(.L_x_55) ;  /* 0x00000000000c2947 */ /* 0x008ff40003800000 */
[----:B-1----:R-:W-:Y:S04]  /*3080*/  SHF.L.U32 R3, R8, 0x1f, RZ ;  /* 0x0000001f08037819 */ /* 0x002fe800000006ff */
[----:B------:R-:W1:Y:S02]  /*3090*/  SYNCS.PHASECHK.TRANS64.TRYWAIT P0, [UR6], R3 ;  /* 0x00000003ff0075a7 */ /* 0x000e640008001106 */
[----:B-1----:R-:W-:Y:S05]  /*30a0*/  @!P0 BRA `(.L_x_56) ;  /* 0x0000007c00d08947 */ /* 0x002fea0003800000 */
.L_x_55:
[----:B------:R-:W-:Y:S01]  /*30b0*/  UISETP.NE.AND UP1, UPT, UR12, 0x1, UPT ;  /* 0x000000010c00788c */ /* 0x000fe2000bf25270 */
[----:B------:R-:W-:Y:S01]  /*30c0*/  PLOP3.LUT P2, PT, PT, PT, PT, 0x80, 0x8 ;  /* 0x000000000008781c */ /* 0x000fe20003f4f070 */
[----:B------:R-:W-:Y:S02]  /*30d0*/  UIADD3 UR14, UPT, UPT, UR17, 0x1, URZ ;  /* 0x00000001110e7890 */ /* 0x000fe4000fffe0ff */
[----:B------:R-:W-:Y:S02]  /*30e0*/  ULEA UR28, UR17, UR11, 0xb ;  /* 0x0000000b111c7291 */ /* 0x000fe4000f8e58ff */
[----:B------:R-:W-:Y:S01]  /*30f0*/  UISETP.NE.AND UP2, UPT, UR14, 0x3, UPT ;  /* 0x000000030e00788c */ /* 0x000fe2000bf45270 */
[----:B------:R-:W-:Y:S01]  /*3100*/  PLOP3.LUT P0, PT, PT, PT, UP1, 0x80, 0x8 ;  /* 0x000000000008781c */ /* 0x000fe20003f0f018 */
[----:B------:R-:W-:Y:S02]  /*3110*/  UIADD3 UR40, UPT, UPT, UR28, 0x2, URZ ;  /* 0x000000021c287890 */ /* 0x000fe4000fffe0ff */
[----:B------:R-:W-:Y:S02]  /*3120*/  USEL UR27, URZ, 0x1, UP2 ;  /* 0x00000001ff1b7887 */ /* 0x000fe40009000000 */
[----:B------:R-:W-:Y:S02]  /*3130*/  USEL UR14, UR14, URZ, UP2 ;  /* 0x000000ff0e0e7287 */ /* 0x000fe40009000000 */
[----:B------:R-:W-:Y:S02]  /*3140*/  UIADD3 UR36, UPT, UPT, UR28, 0x4, URZ ;  /* 0x000000041c247890 */ /* 0x000fe4000fffe0ff */
[----:B------:R-:W-:Y:S01]  /*3150*/  @UP1 ULEA UR26, UR14, UR5, 0x3 ;  /* 0x000000050e1a1291 */ /* 0x000fe2000f8e18ff */
[----:B------:R-:W-:Y:S01]  /*3160*/  LOP3.LUT R8, R8, UR27, RZ, 0x3c, !PT ;  /* 0x0000001b08087c12 */ /* 0x000fe2000f8e3cff */
[----:B------:R-:W-:Y:S02]  /*3170*/  UIADD3 UR32, UPT, UPT, UR28, 0x6, URZ ;  /* 0x000000061c207890 */ /* 0x000fe4000fffe0ff */
[----:B------:R-:W-:Y:S01]  /*3180*/  UIADD3 UR6, UPT, UPT, UR6, 0x18, URZ ;  /* 0x0000001806067890 */ /* 0x000fe2000fffe0ff */
[----:B-1----:R-:W-:Y:S01]  /*3190*/  @P0 SHF.L.U32 R0, R8, 0x1f, RZ ;  /* 0x0000001f08000819 */ /* 0x002fe200000006ff */
[----:B------:R-:W-:Y:S01]  /*31a0*/  UIADD3 UR12, UPT, UPT, UR12, -0x1, URZ ;  /* 0xffffffff0c0c7890 */ /* 0x000fe2000fffe0ff */
[----:B------:R-:W-:Y:S02]  /*31b0*/  UMOV UR29, 0x40004040 ;  /* 0x40004040001d7882 */ /* 0x000fe40000000000 */
[----:B------:R2:W3:Y:S01]  /*31c0*/  @P0 SYNCS.PHASECHK.TRANS64.TRYWAIT P2, [UR26], R0 ;  /* 0x00000000ff0005a7 */ /* 0x0004e2000804111a */
[----:B------:R-:W-:Y:S01]  /*31d0*/  ULEA UR26, UR17, UR10, 0xa ;  /* 0x0000000a111a7291 */ /* 0x000fe2000f8e50ff */
[----:B------:R-:W-:Y:S01]  /*31e0*/  UMOV UR27, 0x40004040 ;  /* 0x40004040001b7882 */ /* 0x000fe20000000000 */
[----:B------:R-:W-:Y:S02]  /*31f0*/  UMOV UR41, 0x40004040 ;  /* 0x4000404000297882 */ /* 0x000fe40000000000 */
[----:B------:R-:W-:Y:S02]  /*3200*/  UIADD3 UR38, UPT, UPT, UR26, 0x2, URZ ;  /* 0x000000021a267890 */ /* 0x000fe4000fffe0ff */
[----:B------:R-:W-:Y:S02]  /*3210*/  UIADD3 UR34, UPT, UPT, UR26, 0x4, URZ ;  /* 0x000000041a227890 */ /* 0x000fe4000fffe0ff */
[----:B------:R-:W-:Y:S01]  /*3220*/  UIADD3 UR30, UPT, UPT, UR26, 0x6, URZ ;  /* 0x000000061a1e7890 */ /* 0x000fe2000fffe0ff */
[----:B------:R2:W-:Y:S01]  /*3230*/  UTCHMMA gdesc[UR26], gdesc[UR28], tmem[UR8], tmem[UR24], idesc[UR25], UP4 ;  /* 0x00ff181c1a0075ea */ /* 0x0005e2000a000008 */
[----:B------:R-:W-:Y:S01]  /*3240*/  UPLOP3.LUT UP4, UPT, UPT, UPT, UPT, 0x80, 0x8 ;  /* 0x000000000008789c */ /* 0x000fe20003f8f070 */
[----:B------:R-:W-:Y:S01]  /*3250*/  UMOV UR39, 0x40004040 ;  /* 0x4000404000277882 */ /* 0x000fe20000000000 */
[----:B------:R-:W-:Y:S01]  /*3260*/  UMOV UR37, 0x40004040 ;  /* 0x4000404000257882 */ /* 0x000fe20000000000 */
[----:B------:R2:W-:Y:S01]  /*3270*/  UTCHMMA gdesc[UR38], gdesc[UR40], tmem[UR8], tmem[UR22], idesc[UR23], UPT ;  /* 0x00ff1628260075ea */ /* 0x0005e2000b800008 */
[----:B------:R-:W-:Y:S01]  /*3280*/  UMOV UR35, 0x40004040 ;  /* 0x4000404000237882 */ /* 0x000fe20000000000 */
[----:B------:R-:W-:Y:S01]  /*3290*/  UMOV UR33, 0x40004040 ;  /* 0x4000404000217882 */ /* 0x000fe20000000000 */
[----:B------:R-:W-:Y:S01]  /*32a0*/  UMOV UR31, 0x40004040 ;  /* 0x40004040001f7882 */ /* 0x000fe20000000000 */
[----:B------:R2:W-:Y:S01]  /*32b0*/  UTCHMMA gdesc[UR34], gdesc[UR36], tmem[UR8], tmem[UR20], idesc[UR21], UPT ;  /* 0x00ff1424220075ea */ /* 0x0005e2000b800008 */
[----:B------:R2:W-:Y:S01]  /*32c0*/  UTCHMMA gdesc[UR30], gdesc[UR32], tmem[UR8], tmem[UR18], idesc[UR19], UPT ;  /* 0x00ff12201e0075ea */ /* 0x0005e2000b800008 */
[----:B------:R2:W-:Y:S01]  /*32d0*/  UTCBAR [UR6], URZ ;  /* 0x000000ff060073e9 */ /* 0x0005e200080000ff */
[----:B------:R-:W-:Y:S01]  /*32e0*/  UMOV UR17, UR14 ;  /* 0x0000000e00117c82 */ /* 0x000fe20008000000 */
[----:B------:R-:W-:Y:S05]  /*32f0*/  BRA.U UP0, `(.L_x_57) ;  /* 0xfffffffd00507547 */ /* 0x000fea000b83ffff */
.L_x_54:
[----:B------:R-:W-:Y:S01]  /*3300*/  UIADD3 UR15, UPT, UPT, UR15, 0x1, URZ ;  /* 0x000000010f0f7890 */ /* 0x000fe2000fffe0ff */
[C---:B------:R-:W-:Y:S01]  /*3310*/  ISETP.NE.AND P0, PT, R10.reuse, 0x2, PT ;  /* 0x000000020a00780c */ /* 0x040fe20003f05270 */
[----:B------:R-:W-:Y:S02]  /*3320*/  UIADD3 UR7, UPT, UPT, UR7, 0xa0, URZ ;  /* 0x000000a007077890 */ /* 0x000fe4000fffe0ff */
[----:B------:R-:W-:Y:S01]  /*3330*/  UISETP.NE.AND UP0, UPT, UR15, 0x2, UPT ;  /* 0x000000020f00788c */ /* 0x000fe2000bf05270 */
[----:B-12---:R-:W-:Y:S02]  /*3340*/  SEL R0, RZ, 0x1, P0 ;  /* 0x00000001ff007807 */ /* 0x006fe40000000000 */
[----:B------:R-:W-:Y:S01]  /*3350*/  SEL R10, R10, RZ, P0 ;  /* 0x000000ff0a0a7207 */ /* 0x000fe20000000000 */
[----:B------:R-:W-:Y:S01]  /*3360*/  USEL UR6, URZ, 0x1, UP0 ;  /* 0x00000001ff067887 */ /* 0x000fe20008000000 */
[----:B------:R-:W-:Y:S01]  /*3370*/  LOP3.LUT R9, R9, R0, RZ, 0x3c, !PT ;  /* 0x0000000009097212 */ /* 0x000fe200078e3cff */
[----:B------:R-:W-:Y:S01]  /*3380*/  USEL UR15, UR15, URZ, UP0 ;  /* 0x000000ff0f0f7287 */ /* 0x000fe20008000000 */
[----:B------:R1:W-:Y:S03]  /*3390*/  UTCBAR [UR7], URZ ;  /* 0x000000ff070073e9 */ /* 0x0003e600080000ff */
[----:B------:R-:W-:Y:S01]  /*33a0*/  LOP3.LUT R11, R11, UR6, RZ, 0x3c, !PT ;  /* 0x000000060b0b7c12 */ /* 0x000fe2000f8e3cff */
[----:B------:R-:W-:Y:S07]  /*33b0*/  @P1 BRA `(.L_x_58) ;  /* 0xfffffff800a01947 */ /* 0x000fee000383ffff */
[----:B------:R-:W2:Y:S01]  /*33c0*/  S2UR UR4, SR_CgaCtaId ;  /* 0x00000000000479c3 */ /* 0x000ea20000008800 */
[----:B------:R-:W-:Y:S01]  /*33d0*/  ELECT P0, URZ, PT ;  /* 0x0000000000ff782f */ /* 0x000fe20003800000 */
[----:B------:R-:W-:Y:S01]  /*33e0*/  IMAD.MOV.U32 R0, RZ, RZ, 0x1 ;  /* 0x00000001ff007424 */ /* 0x000fe200078e00ff */
[----:B------:R-:W-:Y:S01]  /*33f0*/  UIADD3 UR5, UPT, UPT, UR5, 0xb0, URZ ;  /* 0x000000b005057890 */ /* 0x000fe2000fffe0ff */
[----:B------:R-:W-:Y:S01]  /*3400*/  SHF.L.U32 R3, R11, 0x1f, RZ ;  /* 0x0000001f0b037819 */ /* 0x000fe200000006ff */
[----:B------:R-:W-:-:S03]  /*3410*/  UMOV UR6, 0x40 ;  /* 0x0000004000067882 */ /* 0x000fc60000000000 */
[----:B------:R-:W-:Y:S01]  /*3420*/  UVIRTCOUNT.DEALLOC.SMPOOL 0x80 ;  /* 0x000000800000784c */ /* 0x000fe20000000000 */
[----:B--2---:R-:W-:Y:S02]  /*3430*/  ULEA UR4, UR4, UR6, 0x18 ;  /* 0x0000000604047291 */ /* 0x004fe4000f8ec0ff */
[----:B------:R-:W-:-:S07]  /*3440*/  ULEA UR6, UR15, UR5, 0x3 ;  /* 0x000000050f067291 */ /* 0x000fce000f8e18ff */
[----:B------:R2:W-:Y:S02]  /*3450*/  @P0 STS.U8 [UR4+0x1c], R0 ;  /* 0x00001c00ff000988 */ /* 0x0005e40008000004 */
[----:B------:R-:W4:Y:S02]  /*3460*/  SYNCS.PHASECHK.TRANS64.TRYWAIT P0, [UR6], R3 ;  /* 0x00000003ff0075a7 */ /* 0x000f240008001106 */
[----:B--2-4-:R-:W-:Y:S05]  /*3470*/  @!P0 BRA `(.L_x_59) ;  /* 0x0000007800f48947 */ /* 0x014fea0003800000 */
.L_x_146:
[----:B-1----:R-:W-:-:S04]  /*3480*/  UIADD3 UR7, UPT, UPT, UR15, 0x1, URZ ;  /* 0x000000010f077890 */ /* 0x002fc8000fffe0ff */
[----:B------:R-:W-:-:S04]  /*3490*/  UISETP.NE.AND UP0, UPT, UR7, 0x2, UPT ;  /* 0x000000020700788c */ /* 0x000fc8000bf05270 */
[----:B------:R-:W-:Y:S02]  /*34a0*/  USEL UR6, URZ, 0x1, UP0 ;  /* 0x00000001ff067887 */ /* 0x000fe40008000000 */
[----:B------:R-:W-:-:S04]  /*34b0*/  USEL UR7, UR7, URZ, UP0 ;  /* 0x000000ff07077287 */ /* 0x000fc80008000000 */
[----:B------:R-:W-:Y:S01]  /*34c0*/  ULEA UR7, UR7, UR5, 0x3 ;  /* 0x0000000507077291 */ /* 0x000fe2000f8e18ff */
[----:B--2---:R-:W-:-:S04]  /*34d0*/  LOP3.LUT R3, R11, UR6, RZ, 0x3c, !PT ;  /* 0x000000060b037c12 */ /* 0x004fc8000f8e3cff */
[----:B------:R-:W-:-:S04]  /*34e0*/  SHF.L.U32 R3, R3, 0x1f, RZ ;  /* 0x0000001f03037819 */ /* 0x000fc800000006ff */
[----:B------:R-:W1:Y:S02]  /*34f0*/  SYNCS.PHASECHK.TRANS64.TRYWAIT P0, [UR7], R3 ;  /* 0x00000003ff0075a7 */ /* 0x000e640008001107 */
[----:B-1----:R-:W-:Y:S05]  /*3500*/  @!P0 BRA `(.L_x_60) ;  /* 0x0000007800e88947 */ /* 0x002fea0003800000 */
.L_x_148:
[----:B------:R-:W-:Y:S01]  /*3510*/  NOP ;  /* 0x0000000000007918 */ /* 0x000fe20000000000 */
[----:B-1----:R-:W1:Y:S01]  /*3520*/  LDS R0, [UR4+0x14] ;  /* 0x00001404ff007984 */ /* 0x002e620008000800 */
[----:B------:R-:W-:Y:S01]  /*3530*/  ULOP3.LUT UR6, UR16, 0xffff, URZ, 0xc0, !UPT ;  /* 0x0000ffff10067892 */ /* 0x000fe2000f8ec0ff */
[----:B------:R-:W-:Y:S01]  /*3540*/  UMOV UR8, 0xffff ;  /* 0x0000ffff00087882 */ /* 0x000fe20000000000 */
[----:B------:R-:W-:Y:S02]  /*3550*/  UMOV UR5, 0x1 ;  /* 0x0000000100057882 */ /* 0x000fe40000000000 */
[----:B------:R-:W-:-:S04]  /*3560*/  USHF.R.U32.HI UR6, URZ, 0x5, UR6 ;  /* 0x00000005ff067899 */ /* 0x000fc80008011606 */
[----:B------:R-:W-:Y:S02]  /*3570*/  USHF.L.U32 UR8, UR8, UR6, URZ ;  /* 0x0000000608087299 */ /* 0x000fe400080006ff */
[----:B------:R-:W-:-:S04]  /*3580*/  USHF.L.U32 UR5, UR5, UR6, URZ ;  /* 0x0000000605057299 */ /* 0x000fc800080006ff */
[----:B-1----:R-:W-:-:S04]  /*3590*/  LOP3.LUT R0, R0, UR8, RZ, 0xc0, !PT ;  /* 0x0000000800007c12 */ /* 0x002fc8000f8ec0ff */
[----:B------:R-:W-:-:S13]  /*35a0*/  ISETP.NE.AND P0, PT, R0, UR8, PT ;  /* 0x0000000800007c0c */ /* 0x000fda000bf05270 */
[----:B------:R-:W-:Y:S05]  /*35b0*/  @P0 BRA `(.L_x_61) ;  /* 0x0000000000580947 */ /* 0x000fea0003800000 */
[----:B------:R-:W1:Y:S02]  /*35c0*/  LDS R0, [UR4+0x18] ;  /* 0x00001804ff007984 */ /* 0x000e640008000800 */
[----:B-1----:R-:W-:-:S04]  /*35d0*/  LOP3.LUT R0, R0, UR5, RZ, 0xc0, !PT ;  /* 0x0000000500007c12 */ /* 0x002fc8000f8ec0ff */
[----:B------:R-:W-:-:S13]  /*35e0*/  ISETP.NE.AND P0, PT, R0, UR5, PT ;  /* 0x0000000500007c0c */ /* 0x000fda000bf05270 */
[----:B------:R-:W-:Y:S05]  /*35f0*/  @P0 BRA `(.L_x_62) ;  /* 0x00000000003c0947 */ /* 0x000fea0003800000 */
[----:B------:R-:W1:Y:S01]  /*3600*/  S2R R2, SR_LANEID ;  /* 0x0000000000027919 */ /* 0x000e620000000000 */
[----:B------:R-:W-:Y:S01]  /*3610*/  ULOP3.LUT UR8, URZ, UR8, URZ, 0x33, !UPT ;  /* 0x00000008ff087292 */ /* 0x000fe2000f8e33ff */
[----:B------:R-:W-:Y:S01]  /*3620*/  LOP3.LUT R4, RZ, UR5, RZ, 0x33, !PT ;  /* 0x00000005ff047c12 */ /* 0x000fe2000f8e33ff */
[----:B------:R-:W-:Y:S02]  /*3630*/  VOTEU.ANY UR7, UPT, PT ;  /* 0x0000000000077886 */ /* 0x000fe400038e0100 */
[----:B------:R-:W-:Y:S01]  /*3640*/  UFLO.U32 UR7, UR7 ;  /* 0x00000007000772bd */ /* 0x000fe200080e0000 */
[----:B------:R-:W2:Y:S01]  /*3650*/  REDUX UR5, R4 ;  /* 0x00000000040573c4 */ /* 0x000ea20000000000 */
[----:B------:R-:W-:-:S06]  /*3660*/  IMAD.U32 R0, RZ, RZ, UR8 ;  /* 0x00000008ff007e24 */ /* 0x000fcc000f8e00ff */
[----:B------:R4:W-:Y:S01]  /*3670*/  UTCATOMSWS.AND URZ, UR8 ;  /* 0x0000000800ff79e3 */ /* 0x0009e20008000000 */
[----:B------:R-:W3:Y:S01]  /*3680*/  REDUX UR6, R0 ;  /* 0x00000000000673c4 */ /* 0x000ee20000000000 */
[----:B-1----:R-:W-:Y:S01]  /*3690*/  ISETP.EQ.U32.AND P0, PT, R2, UR7, PT ;  /* 0x0000000702007c0c */ /* 0x002fe2000bf02070 */
[----:B--2---:R-:W-:Y:S01]  /*36a0*/  IMAD.U32 R2, RZ, RZ, UR5 ;  /* 0x00000005ff027e24 */ /* 0x004fe2000f8e00ff */
[----:B---3--:R-:W-:-:S11]  /*36b0*/  MOV R3, UR6 ;  /* 0x0000000600037c02 */ /* 0x008fd60008000f00 */
[----:B------:R4:W-:Y:S04]  /*36c0*/  @P0 ATOMS.AND RZ, [UR4+0x14], R3 ;  /* 0x00001403ffff098c */ /* 0x0009e8000a800004 */
[----:B------:R4:W-:Y:S01]  /*36d0*/  @P0 ATOMS.AND RZ, [UR4+0x18], R2 ;  /* 0x00001802ffff098c */ /* 0x0009e2000a800004 */
[----:B------:R-:W-:Y:S05]  /*36e0*/  BRA `(.L_x_63) ;  /* 0x0000000000147947 */ /* 0x000fea0003800000 */
.L_x_62:
[----:B------:R-:W-:Y:S02]  /*36f0*/  MOV R2, 0x3710 ;  /* 0x0000371000027802 */ /* 0x000fe40000000f00 */
[----:B---3-5:R-:W-:Y:S05]  /*3700*/  CALL.REL.NOINC `($__internal_0_$__cuda_sm10x_tcgen05_guardrail_trap_col_being_dealloced_not_returned_by_alloc) ;  /* 0x0000007c00d07944 */ /* 0x028fea0003c00000 */
[----:B------:R-:W-:Y:S05]  /*3710*/  BRA `(.L_x_63) ;  /* 0x0000000000087947 */ /* 0x000fea0003800000 */
.L_x_61:
[----:B------:R-:W-:Y:S02]  /*3720*/  MOV R2, 0x3740 ;  /* 0x0000374000027802 */ /* 0x000fe40000000f00 */
[----:B---3-5:R-:W-:Y:S05]  /*3730*/  CALL.REL.NOINC `($__internal_2_$__cuda_sm10x_tcgen05_guardrail_trap_unallocated_columns_being_dealloced) ;  /* 0x0000007c00dc7944 */ /* 0x028fea0003c00000 */
.L_x_63:
[----:B------:R-:W-:Y:S01]  /*3740*/  NOP ;  /* 0x0000000000007918 */ /* 0x000fe20000000000 */
[----:B----4-:R-:W-:Y:S05]  /*3750*/  EXIT ;  /* 0x000000000000794d */ /* 0x010fea0003800000 */
.L_x_47:
[----:B------:R-:W-:-:S09]  /*3760*/  UISETP.NE.OR UP2, UPT, UR8, 0x3, !UP2 ;  /* 0x000000030800788c */ /* 0x000fd2000d745670 */
[----:B------:R-:W-:Y:S05]  /*3770*/  BRA.U UP2, `(.L_x_64) ;  /* 0x0000001102147547 */ /* 0x000fea000b800000 */
[----:B------:R-:W1:Y:S01]  /*3780*/  LDC R0, c[0x0][0xb30] ;  /* 0x0002cc00ff007b82 */ /* 0x000e620000000800 */
[----:B------:R-:W2:Y:S01]  /*3790*/  LDCU.64 UR8, c[0x0][0x888] ;  /* 0x00011100ff0877ac */ /* 0x000ea20008000a00 */
[----:B------:R-:W-:Y:S02]  /*37a0*/  HFMA2 R29, -RZ, RZ, 0, 0 ;  /* 0x00000000ff1d7431 */ /* 0x000fe400000001ff */
[----:B------:R-:W-:Y:S01]  /*37b0*/  IMAD.MOV.U32 R31, RZ, RZ, 0x1 ;  /* 0x00000001ff1f7424 */ /* 0x000fe200078e00ff */
[----:B------:R-:W-:Y:S01]  /*37c0*/  MOV R23, 0x4000 ;  /* 0x0000400000177802 */ /* 0x000fe20000000f00 */
[----:B------:R-:W4:Y:S01]  /*37d0*/  LDCU.64 UR4, c[0x0][0x890] ;  /* 0x00011200ff0477ac */ /* 0x000f220008000a00 */
[----:B------:R-:W-:Y:S01]  /*37e0*/  IMAD.MOV.U32 R30, RZ, RZ, RZ ;  /* 0x000000ffff1e7224 */ /* 0x000fe200078e00ff */
[----:B------:R-:W3:Y:S01]  /*37f0*/  LDC R19, c[0x0][0x370] ;  /* 0x0000dc00ff137b82 */ /* 0x000ee20000000800 */
[----:B------:R-:W-:Y:S01]  /*3800*/  UMOV UR7, 0x400 ;  /* 0x0000040000077882 */ /* 0x000fe20000000000 */
[----:B------:R-:W-:-:S02]  /*3810*/  UPLOP3.LUT UP1, UPT, UPT, UPT, UPT, 0x40, 0x4 ;  /* 0x000000000004789c */ /* 0x000fc40003f2e870 */
[----:B------:R-:W-:-:S04]  /*3820*/  ULEA UR7, UR37, UR7, 0x18 ;  /* 0x0000000725077291 */ /* 0x000fc8000f8ec0ff */
[----:B------:R-:W3:Y:S01]  /*3830*/  LDC R2, c[0x0][0xb0c] ;  /* 0x0002c300ff027b82 */ /* 0x000ee20000000800 */
[----:B------:R-:W-:Y:S02]  /*3840*/  UIADD3 UR13, UPT, UPT, UR7, 0x48, URZ ;  /* 0x00000048070d7890 */ /* 0x000fe4000fffe0ff */
[----:B--2---:R-:W-:Y:S02]  /*3850*/  UISETP.NE.U32.AND UP2, UPT, UR8, URZ, UPT ;  /* 0x000000ff0800728c */ /* 0x004fe4000bf45070 */
[----:B------:R-:W-:Y:S02]  /*3860*/  UIADD3 UR33, UPT, UPT, UR7, 0x30, URZ ;  /* 0x0000003007217890 */ /* 0x000fe4000fffe0ff */
[----:B----4-:R-:W-:Y:S01]  /*3870*/  UISETP.NE.U32.AND UP3, UPT, UR4, URZ, UPT ;  /* 0x000000ff0400728c */ /* 0x010fe2000bf65070 */
[----:B------:R-:W2:Y:S01]  /*3880*/  LDC R18, c[0x0][0xb20] ;  /* 0x0002c800ff127b82 */ /* 0x000ea20000000800 */
[----:B-1----:R-:W-:Y:S01]  /*3890*/  ISETP.NE.AND P1, PT, R0, 0x1, PT ;  /* 0x000000010000780c */ /* 0x002fe20003f25270 */
[----:B------:R-:W-:-:S02]  /*38a0*/  UISETP.NE.AND.EX UP2, UPT, UR9, URZ, UPT, UP2 ;  /* 0x000000ff0900728c */ /* 0x000fc4000bf45320 */
[----:B------:R-:W-:Y:S02]  /*38b0*/  UIADD3 UR25, UPT, UPT, UR7, 0x38, URZ ;  /* 0x0000003807197890 */ /* 0x000fe4000fffe0ff */
[----:B------:R-:W-:Y:S02]  /*38c0*/  UIADD3 UR17, UPT, UPT, UR7, 0x40, URZ ;  /* 0x0000004007117890 */ /* 0x000fe4000fffe0ff */
[----:B------:R-:W1:Y:S01]  /*38d0*/  LDC.64 R32, c[0x0][0x348] ;  /* 0x0000d200ff207b82 */ /* 0x000e620000000a00 */
[----:B------:R-:W-:Y:S02]  /*38e0*/  UPRMT UR13, UR37, 0x654, UR13 ;  /* 0x00000654250d7896 */ /* 0x000fe4000800000d */
[----:B------:R-:W-:-:S05]  /*38f0*/  UISETP.NE.AND.EX UP3, UPT, UR5, URZ, UPT, UP3 ;  /* 0x000000ff0500728c */ /* 0x000fca000bf65330 */
[----:B------:R-:W4:Y:S08]  /*3900*/  LDC.64 R16, c[0x0][0xb10] ;  /* 0x0002c400ff107b82 */ /* 0x000f300000000a00 */
[----:B------:R-:W1:Y:S08]  /*3910*/  LDC.64 R6, c[0x0][0xb18] ;  /* 0x0002c600ff067b82 */ /* 0x000e700000000a00 */
[----:B------:R-:W1:Y:S08]  /*3920*/  LDC.64 R4, c[0x0][0xb28] ;  /* 0x0002ca00ff047b82 */ /* 0x000e700000000a00 */
[----:B--23--:R-:W1:Y:S02]  /*3930*/  LDC R22, c[0x0][0x374] ;  /* 0x0000dd00ff167b82 */ /* 0x00ce640000000800 */
.L_x_75:
[C---:B------:R-:W-:Y:S02]  /*3940*/  LEA R0, R30.reuse, UR7, 0x3 ;  /* 0x000000071e007c11 */ /* 0x040fe4000f8e18ff */
[----:B------:R-:W-:Y:S02]  /*3950*/  SHF.L.U32 R3, R29, 0x1f, RZ ;  /* 0x0000001f1d037819 */ /* 0x000fe400000006ff */
[----:B------:R-:W-:Y:S02]  /*3960*/  LEA R24, R30, UR7, 0x4 ;  /* 0x000000071e187c11 */ /* 0x000fe4000f8e20ff */
[----:B--2---:R-:W2:Y:S02]  /*3970*/  SYNCS.PHASECHK.TRANS64.TRYWAIT P0, [R0+URZ+0x80], R3 ;  /* 0x00008003000075a7 */ /* 0x004ea400080011ff */
[----:B--2---:R-:W-:Y:S05]  /*3980*/  @!P0 BRA `(.L_x_65) ;  /* 0x0000007400e08947 */ /* 0x004fea0003800000 */
.L_x_149:
[----:B------:R-:W-:Y:S01]  /*3990*/  ISETP.GE.AND P0, PT, R72, 0x1, PT ;  /* 0x000000014800780c */ /* 0x000fe20003f06270 */
[----:B------:R-:W3:Y:S01]  /*39a0*/  LDS.128 R24, [R24+0xf0] ;  /* 0x0000f00018187984 */ /* 0x000ee20000000c00 */
[----:B--2---:R-:W-:Y:S01]  /*39b0*/  VIADD R0, R0, 0x90 ;  /* 0x0000009000007836 */ /* 0x004fe20000000000 */
[----:B------:R-:W-:Y:S01]  /*39c0*/  @!PT LDS RZ, [RZ] ;  /* 0x00000000fffff984 */ /* 0x000fe20000000800 */
[----:B------:R-:W-:Y:S01]  /*39d0*/  @!PT LDS RZ, [RZ] ;  /* 0x00000000fffff984 */ /* 0x000fe20000000800 */
[----:B------:R-:W-:Y:S01]  /*39e0*/  @!PT LDS RZ, [RZ] ;  /* 0x00000000fffff984 */ /* 0x000fe20000000800 */
[----:B------:R-:W-:Y:S01]  /*39f0*/  @!PT LDS RZ, [RZ] ;  /* 0x00000000fffff984 */ /* 0x000fe20000000800 */
[----:B------:R2:W-:Y:S06]  /*3a00*/  MEMBAR.ALL.CTA ;  /* 0x0000000000007992 */ /* 0x0005ec0000008000 */
[----:B--2---:R-:W2:Y:S01]  /*3a10*/  FENCE.VIEW.ASYNC.S ;  /* 0x00000000000073c6 */ /* 0x004ea20000000000 */
[----:B------:R-:W-:Y:S04]  /*3a20*/  PRMT R0, RZ, 0x654, R0 ;  /* 0x00000654ff007816 */ /* 0x000fe80000000000 */
[----:B--2---:R2:W-:Y:S01]  /*3a30*/  SYNCS.ARRIVE.TRANS64.RED.A1T0 RZ, [R0+URZ], RZ ;  /* 0x000000ff00ff79a7 */ /* 0x0045e200081004ff */
[----:B---3--:R-:W-:Y:S11]  /*3a40*/  LOP3.LUT P3, RZ, R26, 0x1, RZ, 0xc0, !PT ;  /* 0x000000011aff7812 */ /* 0x008ff6000786c0ff */
[----:B------:R-:W-:Y:S02]  /*3a50*/  @!UPT UIADD3 URZ, UPT, UPT, URZ, URZ, URZ ;  /* 0x000000fffffff290 */ /* 0x000fe4000fffe0ff */
[----:B------:R-:W-:Y:S02]  /*3a60*/  @P3 MOV R13, R24 ;  /* 0x00000018000d3202 */ /* 0x000fe40000000f00 */
[----:B------:R-:W-:Y:S01]  /*3a70*/  @P3 LOP3.LUT R8, R25, 0xffff, RZ, 0xc0, !PT ;  /* 0x0000ffff19083812 */ /* 0x000fe200078ec0ff */
[----:B--2---:R-:W-:Y:S06]  /*3a80*/  @!P0 BRA `(.L_x_66) ;  /* 0x0000000000a48947 */ /* 0x004fec0003800000 */
[----:B-1----:R-:W-:Y:S01]  /*3a90*/  IMAD.HI.U32 R35, R22, R7, RZ ;  /* 0x0000000716237227 */ /* 0x002fe200078e00ff */
[----:B------:R-:W-:Y:S02]  /*3aa0*/  ISETP.NE.AND P0, PT, R6, 0x1, PT ;  /* 0x000000010600780c */ /* 0x000fe40003f05270 */
[----:B------:R-:W-:Y:S01]  /*3ab0*/  ISETP.NE.AND P2, PT, R72, 0x1, PT ;  /* 0x000000014800780c */ /* 0x000fe20003f45270 */
[----:B----4-:R-:W-:Y:S01]  /*3ac0*/  IMAD.HI.U32 R34, R19, R16, RZ ;  /* 0x0000001013227227 */ /* 0x010fe200078e00ff */
[----:B------:R-:W-:Y:S02]  /*3ad0*/  SHF.R.U32.HI R35, RZ, R18, R35 ;  /* 0x00000012ff237219 */ /* 0x000fe40000011623 */
[----:B------:R-:W-:Y:S01]  /*3ae0*/  ISETP.NE.AND P4, PT, R2, 0x1, PT ;  /* 0x000000010200780c */ /* 0x000fe20003f85270 */
[----:B------:R-:W-:Y:S01]  /*3af0*/  IMAD.HI.U32 R36, R13, R16, RZ ;  /* 0x000000100d247227 */ /* 0x000fe200078e00ff */
[----:B------:R-:W-:Y:S02]  /*3b00*/  SHF.R.U32.HI R34, RZ, R17, R34 ;  /* 0x00000011ff227219 */ /* 0x000fe40000011622 */
[----:B------:R-:W-:Y:S01]  /*3b10*/  SEL R3, R22, R35, !P0 ;  /* 0x0000002316037207 */ /* 0x000fe20004000000 */
[C---:B------:R-:W-:Y:S01]  /*3b20*/  IMAD.HI.U32 R35, R8.reuse, R7, RZ ;  /* 0x0000000708237227 */ /* 0x040fe200078e00ff */
[----:B------:R-:W-:Y:S02]  /*3b30*/  SEL R11, R19, R34, !P4 ;  /* 0x00000022130b7207 */ /* 0x000fe40006000000 */
[----:B------:R-:W-:Y:S01]  /*3b40*/  SHF.R.U32.HI R36, RZ, R17, R36 ;  /* 0x00000011ff247219 */ /* 0x000fe20000011624 */
[----:B------:R-:W-:Y:S01]  /*3b50*/  IMAD.HI.U32 R38, R3, R4, RZ ;  /* 0x0000000403267227 */ /* 0x000fe200078e00ff */
[----:B------:R-:W-:Y:S03]  /*3b60*/  SHF.R.U32.HI R35, RZ, R18, R35 ;  /* 0x00000012ff237219 */ /* 0x000fe60000011623 */
[----:B------:R-:W-:Y:S01]  /*3b70*/  IMAD.HI.U32 R34, R11, R4, RZ ;  /* 0x000000040b227227 */ /* 0x000fe200078e00ff */
[----:B------:R-:W-:Y:S02]  /*3b80*/  @P2 SHF.R.U32.HI R3, RZ, R5, R38 ;  /* 0x00000005ff032219 */ /* 0x000fe40000011626 */
[----:B------:R-:W-:Y:S02]  /*3b90*/  SEL R9, R8, R35, !P0 ;  /* 0x0000002308097207 */ /* 0x000fe40004000000 */
[----:B------:R-:W-:Y:S01]  /*3ba0*/  @P2 SHF.R.U32.HI R11, RZ, R5, R34 ;  /* 0x00000005ff0b2219 */ /* 0x000fe20000011622 */
[C---:B------:R-:W-:Y:S01]  /*3bb0*/  IMAD R10, R72.reuse, R3, RZ ;  /* 0x00000003480a7224 */ /* 0x040fe200078e02ff */
[----:B------:R-:W-:Y:S01]  /*3bc0*/  SEL R3, R13, R36, !P4 ;  /* 0x000000240d037207 */ /* 0x000fe20006000000 */
[C---:B------:R-:W-:Y:S03]  /*3bd0*/  IMAD.HI.U32 R14, R9.reuse, R4, RZ ;  /* 0x00000004090e7227 */ /* 0x040fe600078e00ff */
[----:B------:R-:W-:Y:S01]  /*3be0*/  ISETP.GE.AND P0, PT, R9, R10, PT ;  /* 0x0000000a0900720c */ /* 0x000fe20003f06270 */
[C---:B------:R-:W-:Y:S01]  /*3bf0*/  IMAD R12, R72.reuse, R11, RZ ;  /* 0x0000000b480c7224 */ /* 0x040fe200078e02ff */
[-C--:B------:R-:W-:Y:S04]  /*3c00*/  SHF.R.U32.HI R14, RZ, R5.reuse, R14 ;  /* 0x00000005ff0e7219 */ /* 0x080fe8000001160e */
[----:B------:R-:W-:Y:S02]  /*3c10*/  ISETP.GE.OR P0, PT, R3, R12, P0 ;  /* 0x0000000c0300720c */ /* 0x000fe40000706670 */
[----:B------:R-:W-:Y:S05]  /*3c20*/  SEL R15, R9, R14, !P2 ;  /* 0x0000000e090f7207 */ /* 0x000fea0005000000 */
[----:B------:R-:W-:Y:S04]  /*3c30*/  IMAD.MOV R14, RZ, RZ, -R15 ;  /* 0x000000ffff0e7224 */ /* 0x000fe800078e0a0f */
[----:B------:R-:W-:Y:S02]  /*3c40*/  IMAD R14, R72, R14, R9 ;  /* 0x0000000e480e7224 */ /* 0x000fe400078e0209 */
[C---:B------:R-:W-:Y:S05]  /*3c50*/  @!P0 IMAD.HI.U32 R10, R3.reuse, R4, RZ ;  /* 0x00000004030a8227 */ /* 0x040fea00078e00ff */
[----:B------:R-:W-:Y:S04]  /*3c60*/  @!P0 SHF.R.U32.HI R10, RZ, R5, R10 ;  /* 0x00000005ff0a8219 */ /* 0x000fe8000001160a */
[----:B------:R-:W-:Y:S01]  /*3c70*/  @!P0 SEL R0, R3, R10, !P2 ;  /* 0x0000000a03008207 */ /* 0x000fe20005000000 */
[----:B------:R-:W-:Y:S03]  /*3c80*/  IMAD.MOV R10, RZ, RZ, -R3 ;  /* 0x000000ffff0a7224 */ /* 0x000fe600078e0a03 */
[----:B------:R-:W-:Y:S01]  /*3c90*/  @!P0 IADD3 R15, PT, PT, R15, -R0, RZ ;  /* 0x800000000f0f8210 */ /* 0x000fe20007ffe0ff */
[----:B------:R-:W-:Y:S01]  /*3ca0*/  @!P0 IMAD R0, R11, R14, R0 ;  /* 0x0000000e0b008224 */ /* 0x000fe200078e0200 */
[----:B------:R-:W-:Y:S01]  /*3cb0*/  IADD3 R11, PT, PT, -R9, RZ, RZ ;  /* 0x000000ff090b7210 */ /* 0x000fe20007ffe1ff */
[----:B------:R-:W-:Y:S02]  /*3cc0*/  IMAD R13, R2, R10, R13 ;  /* 0x0000000a020d7224 */ /* 0x000fe400078e020d */
[----:B------:R-:W-:Y:S02]  /*3cd0*/  @!P0 IMAD R9, R15, R72, R3 ;  /* 0x000000480f098224 */ /* 0x000fe400078e0203 */
[----:B------:R-:W-:Y:S02]  /*3ce0*/  @!P0 IMAD.MOV.U32 R3, RZ, RZ, R0 ;  /* 0x000000ffff038224 */ /* 0x000fe400078e0000 */
[----:B------:R-:W-:Y:S02]  /*3cf0*/  IMAD R8, R6, R11, R8 ;  /* 0x0000000b06087224 */ /* 0x000fe400078e0208 */
[----:B------:R-:W-:Y:S02]  /*3d00*/  IMAD R13, R3, R2, R13 ;  /* 0x00000002030d7224 */ /* 0x000fe400078e020d */
[----:B------:R-:W-:Y:S02]  /*3d10*/  IMAD R8, R9, R6, R8 ;  /* 0x0000000609087224 */ /* 0x000fe400078e0208 */
.L_x_66:
[----:B------:R-:W-:Y:S05]  /*3d20*/  BRA.U UP1, `(.L_x_67) ;  /* 0x0000000101107547 */ /* 0x000fea000b800000 */
[----:B------:R-:W-:Y:S04]  /*3d30*/  MOV R0, UR6 ;  /* 0x0000000600007c02 */ /* 0x000fe80008000f00 */
[----:B------:R-:W-:Y:S04]  /*3d40*/  SHF.L.U32 R3, R0, 0x1f, RZ ;  /* 0x0000001f00037819 */ /* 0x000fe800000006ff */
[----:B------:R-:W2:Y:S02]  /*3d50*/  SYNCS.PHASECHK.TRANS64.TRYWAIT P0, [UR7+0x78], R3 ;  /* 0x00007803ff0075a7 */ /* 0x000ea40008001107 */
[----:B--2---:R-:W-:Y:S05]  /*3d60*/  @!P0 BRA `(.L_x_68) ;  /* 0x0000007000fc8947 */ /* 0x004fea0003800000 */
.L_x_67:
[----:B------:R-:W-:Y:S02]  /*3d70*/  R2UR UR35, R21 ;  /* 0x00000000152372ca */ /* 0x000fe400000e0000 */
[----:B------:R-:W-:Y:S02]  /*3d80*/  R2UR UR34, R20 ;  /* 0x00000000142272ca */ /* 0x000fe400000e0000 */
[----:B------:R-:W-:Y:S02]  /*3d90*/  ISETP.NE.U32.AND P2, PT, RZ, UR4, PT ;  /* 0x00000004ff007c0c */ /* 0x000fe4000bf45070 */
[----:B------:R-:W-:Y:S02]  /*3da0*/  SHF.L.U32 R12, R31, 0x1f, RZ ;  /* 0x0000001f1f0c7819 */ /* 0x000fe400000006ff */
[----:B------:R-:W-:Y:S05]  /*3db0*/  ISETP.NE.AND.EX P2, PT, RZ, UR5, PT, P2 ;  /* 0x00000005ff007c0c */ /* 0x000fea000bf45320 */
[----:B------:R-:W-:Y:S02]  /*3dc0*/  USHF.L.U32 UR35, UR35, 0x7, URZ ;  /* 0x0000000723237899 */ /* 0x000fe400080006ff */
[----:B------:R-:W-:Y:S01]  /*3dd0*/  USHF.L.U32 UR34, UR34, 0x8, URZ ;  /* 0x0000000822227899 */ /* 0x000fe200080006ff */
[----:B------:R-:W-:Y:S11]  /*3de0*/  BRA.U !UP3, `(.L_x_69) ;  /* 0x000000010b347547 */ /* 0x000ff6000b800000 */
[----:B------:R-:W-:Y:S01]  /*3df0*/  UPLOP3.LUT UP0, UPT, UPT, UPT, UP2, 0x80, 0x8 ;  /* 0x000000000008789c */ /* 0x000fe20003f0f020 */
[----:B--2---:R-:W-:Y:S02]  /*3e00*/  HFMA2 R0, -RZ, RZ, 0, 5.9604644775390625e-08 ;  /* 0x00000001ff007431 */ /* 0x004fe400000001ff */
[----:B------:R-:W-:Y:S03]  /*3e10*/  IMAD.MOV.U32 R155, RZ, RZ, 0x1 ;  /* 0x00000001ff9b7424 */ /* 0x000fe600078e00ff */
[----:B------:R-:W-:Y:S05]  /*3e20*/  PLOP3.LUT P0, PT, PT, PT, UP0, 0x80, 0x8 ;  /* 0x000000000008781c */ /* 0x000fea0003f0f008 */
[----:B------:R-:W2:Y:S01]  /*3e30*/  @UP0 LDCU.64 UR10, c[0x0][0x888] ;  /* 0x00011100ff0a07ac */ /* 0x000ea20008000a00 */
[----:B------:R-:W-:Y:S07]  /*3e40*/  @UP0 UIMAD UR8, UR36, UR4, URZ ;  /* 0x00000004240802a4 */ /* 0x000fee000f8e02ff */
[----:B------:R-:W-:Y:S01]  /*3e50*/  @!P0 PRMT R155, R0, 0x7610, R155 ;  /* 0x00007610009b8816 */ /* 0x000fe2000000009b */
[----:B--2---:R-:W-:Y:S03]  /*3e60*/  @UP0 UIMAD.WIDE UR10, UR8, 0x4, UR10 ;  /* 0x00000004080a08a5 */ /* 0x004fe6000f8e020a */
[----:B------:R-:W2:Y:S03]  /*3e70*/  @!UP0 LDCU UR8, c[0x0][0x880] ;  /* 0x00011000ff0887ac */ /* 0x000ea60008000800 */
[----:B------:R-:W-:Y:S01]  /*3e80*/  IMAD.U32 R10, RZ, RZ, UR10 ;  /* 0x0000000aff0a7e24 */ /* 0x000fe2000f8e00ff */
[----:B------:R-:W-:Y:S05]  /*3e90*/  MOV R11, UR11 ;  /* 0x0000000b000b7c02 */ /* 0x000fea0008000f00 */
[----:B-----5:R3:W5:Y:S02]  /*3ea0*/  @P0 LDG.E R81, desc[UR46][R10.64] ;  /* 0x0000002e0a510981 */ /* 0x020764000c1e1900 */
[----:B--23--:R-:W-:Y:S07]  /*3eb0*/  @!P0 IMAD.U32 R81, RZ, RZ, UR8 ;  /* 0x00000008ff518e24 */ /* 0x00cfee000f8e00ff */
.L_x_69:
[----:B-----5:R-:W-:Y:S01]  /*3ec0*/  @!P2 FSETP.EQ.AND P0, PT, R81, RZ, PT ;  /* 0x000000ff5100a20b */ /* 0x020fe20003f02000 */
[----:B------:R-:W-:Y:S01]  /*3ed0*/  @!UPT UIADD3 URZ, UPT, UPT, URZ, URZ, URZ ;  /* 0x000000fffffff290 */ /* 0x000fe2000fffe0ff */
[----:B------:R-:W-:Y:S11]  /*3ee0*/  @!P2 BRA `(.L_x_70) ;  /* 0x000000000014a947 */ /* 0x000ff60003800000 */
[----:B------:R-:W-:Y:S02]  /*3ef0*/  LOP3.LUT P2, RZ, R155, 0xff, RZ, 0xc0, !PT ;  /* 0x000000ff9bff7812 */ /* 0x000fe4000784c0ff */
[----:B------:R-:W-:Y:S04]  /*3f00*/  PLOP3.LUT P0, PT, PT, PT, UP0, 0x80, 0x8 ;  /* 0x000000000008781c */ /* 0x000fe80003f0f008 */
[----:B------:R-:W-:Y:S07]  /*3f10*/  PLOP3.LUT P0, PT, P0, PT, PT, 0x8, 0x80 ;  /* 0x000000000080781c */ /* 0x000fee000070e170 */
[----:B------:R-:W-:Y:S11]  /*3f20*/  @P2 FSETP.EQ.AND P0, PT, R81, RZ, PT ;  /* 0x000000ff5100220b */ /* 0x000ff60003f02000 */
[----:B------:R-:W-:Y:S02]  /*3f30*/  @!UPT UIADD3 URZ, UPT, UPT, URZ, URZ, URZ ;  /* 0x000000fffffff290 */ /* 0x000fe4000fffe0ff */
.L_x_70:
[----:B------:R-:W3:Y:S01]  /*3f40*/  SYNCS.PHASECHK.TRANS64.TRYWAIT P2, [UR7+0x50], R12 ;  /* 0x0000500cff0075a7 */ /* 0x000ee20008041107 */
[----:B------:R-:W-:Y:S04]  /*3f50*/  ELECT P4, URZ, PT ;  /* 0x0000000000ff782f */ /* 0x000fe80003880000 */
[----:B------:R-:W-:Y:S11]  /*3f60*/  PLOP3.LUT P4, PT, P0, P4, PT, 0xf2, 0x2f ;  /* 0x00000000002f781c */ /* 0x000ff60000789e72 */
[----:B------:R-:W-:Y:S02]  /*3f70*/  @!UPT UIADD3 URZ, UPT, UPT, URZ, URZ, URZ ;  /* 0x000000fffffff290 */ /* 0x000fe4000fffe0ff */
[----:B-1----:R-:W-:Y:S05]  /*3f80*/  @!P4 IADD3 R9, P0, PT, R32, 0x580, RZ ;  /* 0x000005802009c810 */ /* 0x002fea0007f1e0ff */
[----:B--2---:R-:W-:Y:S01]  /*3f90*/  @!P4 IMAD.X R0, RZ, RZ, R33, P0 ;  /* 0x000000ffff00c224 */ /* 0x004fe200000e0621 */
[----:B---3--:R-:W-:Y:S07]  /*3fa0*/  @!P2 BRA `(.L_x_71) ;  /* 0x000000700084a947 */ /* 0x008fee0003800000 */
.L_x_152:
[----:B------:R-:W-:Y:S01]  /*3fb0*/  @!P4 R2UR UR8, R0 ;  /* 0x000000000008c2ca */ /* 0x000fe200000e0000 */
[----:B------:R-:W-:Y:S01]  /*3fc0*/  VOTEU.ALL UP1, P4 ;  /* 0x0000000000ff7886 */ /* 0x000fe20002020000 */
[----:B------:R-:W-:Y:S01]  /*3fd0*/  @!P4 R2UR UR9, R9 ;  /* 0x000000000909c2ca */ /* 0x000fe200000e0000 */
[----:B------:R-:W-:Y:S01]  /*3fe0*/  @!P4 IMAD.MOV.U32 R0, RZ, RZ, 0x4000 ;  /* 0x00004000ff00c424 */ /* 0x000fe200078e00ff */
[----:B------:R-:W-:Y:S01]  /*3ff0*/  UMOV UR10, 0x0 ;  /* 0x00000000000a7882 */ /* 0x000fe20000000000 */
[----:B------:R-:W-:Y:S01]  /*4000*/  UMOV UR11, 0x10000000 ;  /* 0x10000000000b7882 */ /* 0x000fe20000000000 */
[----:B------:R-:W-:Y:S01]  /*4010*/  @!UP1 UIADD3 UR32, UPT, UPT, UR7, 0x400, URZ ;  /* 0x0000040007209890 */ /* 0x000fe2000fffe0ff */
[----:B------:R-:W-:Y:S01]  /*4020*/  @!P4 IADD3 R9, P0, PT, R32, 0x580, RZ ;  /* 0x000005802009c810 */ /* 0x000fe20007f1e0ff */
[----:B------:R-:W-:Y:S05]  /*4030*/  VOTEU.ALL UP1, P4 ;  /* 0x0000000000ff7886 */ /* 0x000fea0002020000 */
[----:B------:R-:W-:Y:S01]  /*4040*/  IMAD.U32 R11, RZ, RZ, UR8 ;  /* 0x00000008ff0b7e24 */ /* 0x000fe2000f8e00ff */
[----:B------:R-:W-:Y:S01]  /*4050*/  UPRMT UR8, UR37, 0x654, UR33 ;  /* 0x0000065425087896 */ /* 0x000fe20008000021 */
[----:B------:R-:W-:Y:S03]  /*4060*/  IMAD.U32 R10, RZ, RZ, UR9 ;  /* 0x00000009ff0a7e24 */ /* 0x000fe6000f8e00ff */
[----:B------:R-:W-:Y:S02]  /*4070*/  @!P4 R2UR UR15, R11 ;  /* 0x000000000b0fc2ca */ /* 0x000fe400000e0000 */
[----:B------:R-:W-:Y:S11]  /*4080*/  @!P4 R2UR UR14, R10 ;  /* 0x000000000a0ec2ca */ /* 0x000ff600000e0000 */
[----:B------:R-:W-:Y:S02]  /*4090*/  @!UPT UIADD3 URZ, UPT, UPT, URZ, URZ, URZ ;  /* 0x000000fffffff290 */ /* 0x000fe4000fffe0ff */
[----:B------:R2:W-:Y:S01]  /*40a0*/  @!UP1 UTMALDG.3D [UR32], [UR14], desc[UR10] ;  /* 0x00000a200e0095b4 */ /* 0x0005e20008011000 */
[----:B------:R3:W-:Y:S01]  /*40b0*/  @!P4 SYNCS.ARRIVE.TRANS64.RED.A0TR RZ, [UR7+0x30], R0 ;  /* 0x00003000ffffc9a7 */ /* 0x0007e20008300407 */
[----:B------:R-:W-:Y:S01]  /*40c0*/  SYNCS.ARRIVE.TRANS64.RED.A1T0 RZ, [UR8], RZ ;  /* 0x000000ffffff79a7 */ /* 0x000fe20008100408 */
[----:B---3--:R-:W-:Y:S01]  /*40d0*/  @!P4 IMAD.X R0, RZ, RZ, R33, P0 ;  /* 0x000000ffff00c224 */ /* 0x008fe200000e0621 */
[----:B------:R-:W3:Y:S02]  /*40e0*/  SYNCS.PHASECHK.TRANS64.TRYWAIT P2, [UR7+0x58], R12 ;  /* 0x0000580cff0075a7 */ /* 0x000ee40008041107 */
[----:B--23--:R-:W-:Y:S05]  /*40f0*/  @!P2 BRA `(.L_x_72) ;  /* 0x000000700048a947 */ /* 0x00cfea0003800000 */
.L_x_154:
        /* <DEDUP_REMOVED lines=8> */
[----:B------:R-:W-:Y:S01]  /*4180*/  @!UP1 UIADD3 UR24, UPT, UPT, UR7, 0x4400, URZ ;  /* 0x0000440007189890 */ /* 0x000fe2000fffe0ff */
[----:B------:R-:W-:Y:S01]  /*4190*/  VOTEU.ALL UP1, P4 ;  /* 0x0000000000ff7886 */ /* 0x000fe20002020000 */
[----:B------:R-:W-:Y:S01]  /*41a0*/  UMOV UR27, UR35 ;  /* 0x00000023001b7c82 */ /* 0x000fe20008000000 */
[----:B------:R-:W-:Y:S02]  /*41b0*/  UMOV UR28, UR36 ;  /* 0x00000024001c7c82 */ /* 0x000fe40008000000 */
[----:B------:R-:W-:Y:S01]  /*41c0*/  IMAD.U32 R11, RZ, RZ, UR8 ;  /* 0x00000008ff0b7e24 */ /* 0x000fe2000f8e00ff */
[----:B------:R-:W-:Y:S01]  /*41d0*/  UPRMT UR8, UR37, 0x654, UR25 ;  /* 0x0000065425087896 */ /* 0x000fe20008000019 */
[----:B------:R-:W-:Y:S02]  /*41e0*/  IMAD.U32 R10, RZ, RZ, UR9 ;  /* 0x00000009ff0a7e24 */ /* 0x000fe4000f8e00ff */
[----:B------:R-:W-:Y:S01]  /*41f0*/  @!P4 IMAD.X R20, RZ, RZ, R33, P0 ;  /* 0x000000ffff14c224 */ /* 0x000fe200000e0621 */
[----:B------:R-:W-:Y:S02]  /*4200*/  @!P4 R2UR UR15, R11 ;  /* 0x000000000b0fc2ca */ /* 0x000fe400000e0000 */
[----:B------:R-:W-:Y:S11]  /*4210*/  @!P4 R2UR UR14, R10 ;  /* 0x000000000a0ec2ca */ /* 0x000ff600000e0000 */
[----:B------:R-:W-:Y:S02]  /*4220*/  @!UPT UIADD3 URZ, UPT, UPT, URZ, URZ, URZ ;  /* 0x000000fffffff290 */ /* 0x000fe4000fffe0ff */
[----:B------:R2:W-:Y:S01]  /*4230*/  @!UP1 UTMALDG.3D [UR24], [UR14], desc[UR10] ;  /* 0x00000a180e0095b4 */ /* 0x0005e20008011000 */
[----:B------:R2:W-:Y:S01]  /*4240*/  @!P4 SYNCS.ARRIVE.TRANS64.RED.A0TR RZ, [UR7+0x38], R0 ;  /* 0x00003800ffffc9a7 */ /* 0x0005e20008300407 */
[----:B------:R-:W-:Y:S01]  /*4250*/  SYNCS.ARRIVE.TRANS64.RED.A1T0 RZ, [UR8], RZ ;  /* 0x000000ffffff79a7 */ /* 0x000fe20008100408 */
[----:B------:R-:W3:Y:S02]  /*4260*/  SYNCS.PHASECHK.TRANS64.TRYWAIT P2, [UR7+0x60], R12 ;  /* 0x0000600cff0075a7 */ /* 0x000ee40008041107 */
[----:B--23--:R-:W-:Y:S05]  /*4270*/  @!P2 BRA `(.L_x_73) ;  /* 0x000000700000a947 */ /* 0x00cfea0003800000 */
.L_x_156:
[----:B------:R-:W2:Y:S01]  /*4280*/  LDC.64 R14, c[0x0][0xb10] ;  /* 0x0002c400ff0e7b82 */ /* 0x000ea20000000a00 */
[----:B------:R-:W-:Y:S01]  /*4290*/  @!P4 R2UR UR8, R20 ;  /* 0x000000001408c2ca */ /* 0x000fe200000e0000 */
[----:B------:R-:W-:Y:S01]  /*42a0*/  VOTEU.ALL UP1, P4 ;  /* 0x0000000000ff7886 */ /* 0x000fe20002020000 */
[----:B------:R-:W-:Y:S01]  /*42b0*/  @!P4 R2UR UR9, R21 ;  /* 0x000000001509c2ca */ /* 0x000fe200000e0000 */
[----:B------:R-:W-:Y:S01]  /*42c0*/  UMOV UR10, 0x0 ;  /* 0x00000000000a7882 */ /* 0x000fe20000000000 */
[----:B------:R-:W-:Y:S03]  /*42d0*/  UMOV UR11, 0x10000000 ;  /* 0x10000000000b7882 */ /* 0x000fe60000000000 */
[----:B------:R-:W3:Y:S01]  /*42e0*/  LDC.64 R10, c[0x0][0xb18] ;  /* 0x0002c600ff0a7b82 */ /* 0x000ee20000000a00 */
[----:B------:R-:W-:Y:S01]  /*42f0*/  @!UP1 UIADD3 UR18, UPT, UPT, UR34, 0x80, URZ ;  /* 0x0000008022129890 */ /* 0x000fe2000fffe0ff */
[----:B------:R-:W-:Y:S01]  /*4300*/  @P3 SHF.R.U32.HI R28, RZ, 0x10, R25 ;  /* 0x00000010ff1c3819 */ /* 0x000fe20000011619 */
[----:B------:R-:W-:Y:S01]  /*4310*/  @!UP1 UIADD3 UR16, UPT, UPT, UR7, 0x8400, URZ ;  /* 0x0000840007109890 */ /* 0x000fe2000fffe0ff */
[----:B------:R-:W-:Y:S01]  /*4320*/  VIADD R30, R30, 0x1 ;  /* 0x000000011e1e7836 */ /* 0x000fe20000000000 */
[----:B------:R-:W-:Y:S03]  /*4330*/  VOTEU.ALL UP1, P4 ;  /* 0x0000000000ff7886 */ /* 0x000fe60002020000 */
[----:B------:R-:W5:Y:S01]  /*4340*/  @!P1 LDC R0, c[0x0][0xb20] ;  /* 0x0002c800ff009b82 */ /* 0x000f620000000800 */
[----:B------:R-:W-:Y:S01]  /*4350*/  UMOV UR19, UR35 ;  /* 0x0000002300137c82 */ /* 0x000fe20008000000 */
[----:B------:R-:W-:Y:S01]  /*4360*/  IMAD.U32 R21, RZ, RZ, UR8 ;  /* 0x00000008ff157e24 */ /* 0x000fe2000f8e00ff */
[----:B------:R-:W-:Y:S05]  /*4370*/  UMOV UR20, UR36 ;  /* 0x0000002400147c82 */ /* 0x000fea0008000000 */
[----:B-1----:R-:W1:Y:S01]  /*4380*/  @!P1 LDC R3, c[0x0][0xb0c] ;  /* 0x0002c300ff039b82 */ /* 0x002e620000000800 */
[----:B------:R-:W-:Y:S01]  /*4390*/  IMAD.U32 R20, RZ, RZ, UR9 ;  /* 0x00000009ff147e24 */ /* 0x000fe2000f8e00ff */
[----:B------:R-:W-:Y:S01]  /*43a0*/  UPRMT UR8, UR37, 0x654, UR17 ;  /* 0x0000065425087896 */ /* 0x000fe20008000011 */
[----:B------:R-:W-:Y:S03]  /*43b0*/  @!P4 R2UR UR15, R21 ;  /* 0x00000000150fc2ca */ /* 0x000fe600000e0000 */
[----:B------:R-:W-:Y:S01]  /*43c0*/  @!P4 R2UR UR14, R20 ;  /* 0x00000000140ec2ca */ /* 0x000fe200000e0000 */
[----:B------:R-:W-:Y:S11]  /*43d0*/  @!P4 IMAD.MOV.U32 R20, RZ, RZ, 0x4000 ;  /* 0x00004000ff14c424 */ /* 0x000ff600078e00ff */
[----:B------:R-:W-:Y:S01]  /*43e0*/  @!UPT UIADD3 URZ, UPT, UPT, URZ, URZ, URZ ;  /* 0x000000fffffff290 */ /* 0x000fe2000fffe0ff */
[----:B------:R1:W-:Y:S01]  /*43f0*/  @!UP1 UTMALDG.3D [UR16], [UR14], desc[UR10] ;  /* 0x00000a100e0095b4 */ /* 0x0003e20008011000 */
[----:B------:R1:W-:Y:S02]  /*4400*/  @!P4 SYNCS.ARRIVE.TRANS64.RED.A0TR RZ, [UR7+0x40], R20 ;  /* 0x00004014ffffc9a7 */ /* 0x0003e40008300407 */
[----:B-1----:R-:W-:Y:S01]  /*4410*/  @!P1 ISETP.NE.AND P2, PT, R3, 0x1, PT ;  /* 0x000000010300980c */ /* 0x002fe20003f45270 */
[C---:B--2---:R-:W-:Y:S01]  /*4420*/  @!P1 IMAD.HI.U32 R14, R13.reuse, R14, RZ ;  /* 0x0000000e0d0e9227 */ /* 0x044fe200078e00ff */
[----:B---3--:R-:W-:Y:S03]  /*4430*/  @!P1 ISETP.NE.AND P0, PT, R10, 0x1, PT ;  /* 0x000000010a00980c */ /* 0x008fe60003f05270 */
[C---:B------:R-:W-:Y:S01]  /*4440*/  @!P1 IMAD.HI.U32 R11, R8.reuse, R11, RZ ;  /* 0x0000000b080b9227 */ /* 0x040fe200078e00ff */
[----:B------:R-:W-:Y:S04]  /*4450*/  @!P1 SHF.R.U32.HI R14, RZ, R15, R14 ;  /* 0x0000000fff0e9219 */ /* 0x000fe8000001160e */
[----:B-----5:R-:W-:Y:S01]  /*4460*/  @!P1 SHF.R.U32.HI R9, RZ, R0, R11 ;  /* 0x00000000ff099219 */ /* 0x020fe2000001160b */
[----:B------:R-:W-:Y:S01]  /*4470*/  SYNCS.ARRIVE.TRANS64.RED.A1T0 RZ, [UR8], RZ ;  /* 0x000000ffffff79a7 */ /* 0x000fe20008100408 */
[----:B------:R-:W-:Y:S02]  /*4480*/  @!P1 SEL R14, R13, R14, !P2 ;  /* 0x0000000e0d0e9207 */ /* 0x000fe40005000000 */
[----:B------:R-:W-:Y:S01]  /*4490*/  @!P1 SEL R9, R8, R9, !P0 ;  /* 0x0000000908099207 */ /* 0x000fe20004000000 */
[----:B------:R-:W1:Y:S04]  /*44a0*/  SYNCS.PHASECHK.TRANS64.TRYWAIT P5, [UR7+0x68], R12 ;  /* 0x0000680cff0075a7 */ /* 0x000e6800080a1107 */
[----:B------:R-:W-:Y:S02]  /*44b0*/  @!P1 IMAD.IADD R0, R9, 0x1, -R14 ;  /* 0x0000000109009824 */ /* 0x000fe400078e0a0e */
[----:B------:R-:W-:Y:S02]  /*44c0*/  @!P1 IMAD.IADD R9, R14, 0x1, -R9 ;  /* 0x000000010e099824 */ /* 0x000fe400078e0a09 */
[----:B------:R-:W-:Y:S02]  /*44d0*/  @!P1 IMAD R13, R0, R3, R13 ;  /* 0x00000003000d9224 */ /* 0x000fe400078e020d */
[----:B------:R-:W-:Y:S01]  /*44e0*/  @!P1 IMAD R8, R9, R10, R8 ;  /* 0x0000000a09089224 */ /* 0x000fe200078e0208 */
[----:B-1----:R-:W-:Y:S06]  /*44f0*/  @!P5 BRA `(.L_x_74) ;  /* 0x0000006c0078d947 */ /* 0x002fec0003800000 */
.L_x_158:
[----:B-1----:R-:W-:Y:S01]  /*4500*/  @!P4 IADD3 R3, P0, PT, R32, 0x580, RZ ;  /* 0x000005802003c810 */ /* 0x002fe20007f1e0ff */
[----:B------:R-:W-:Y:S01]  /*4510*/  VOTEU.ALL UP1, P4 ;  /* 0x0000000000ff7886 */ /* 0x000fe20002020000 */
[----:B------:R-:W-:Y:S01]  /*4520*/  UMOV UR18, 0x0 ;  /* 0x0000000000127882 */ /* 0x000fe20000000000 */
[----:B------:R-:W-:Y:S01]  /*4530*/  UMOV UR19, 0x10000000 ;  /* 0x1000000000137882 */ /* 0x000fe20000000000 */
[----:B------:R-:W-:Y:S01]  /*4540*/  @!P4 R2UR UR9, R3 ;  /* 0x000000000309c2ca */ /* 0x000fe200000e0000 */
[----:B------:R-:W-:Y:S01]  /*4550*/  @!P4 IMAD.X R0, RZ, RZ, R33, P0 ;  /* 0x000000ffff00c224 */ /* 0x000fe200000e0621 */
[----:B------:R-:W-:Y:S01]  /*4560*/  @!UP1 UIADD3 UR10, UPT, UPT, UR34, 0xc0, URZ ;  /* 0x000000c0220a9890 */ /* 0x000fe2000fffe0ff */
[----:B------:R-:W-:Y:S01]  /*4570*/  ISETP.NE.AND P0, PT, R30, 0x2, PT ;  /* 0x000000021e00780c */ /* 0x000fe20003f05270 */
[----:B------:R-:W-:Y:S01]  /*4580*/  UMOV UR11, UR35 ;  /* 0x00000023000b7c82 */ /* 0x000fe20008000000 */
[----:B------:R-:W-:Y:S01]  /*4590*/  UMOV UR12, UR36 ;  /* 0x00000024000c7c82 */ /* 0x000fe20008000000 */
[----:B------:R-:W-:Y:S01]  /*45a0*/  @!P4 R2UR UR8, R0 ;  /* 0x000000000008c2ca */ /* 0x000fe200000e0000 */
[----:B------:R-:W-:Y:S01]  /*45b0*/  IMAD.IADD R20, R8, 0x1, R154 ;  /* 0x0000000108147824 */ /* 0x000fe200078e029a */
[----:B------:R-:W-:Y:S01]  /*45c0*/  @P3 R2UR UR36, R28 ;  /* 0x000000001c2432ca */ /* 0x000fe200000e0000 */
[----:B------:R-:W-:Y:S01]  /*45d0*/  IMAD.IADD R21, R13, 0x1, R156 ;  /* 0x000000010d157824 */ /* 0x000fe200078e029c */
[----:B------:R-:W-:Y:S02]  /*45e0*/  SEL R0, RZ, 0x1, P0 ;  /* 0x00000001ff007807 */ /* 0x000fe40000000000 */
[----:B------:R-:W-:Y:S01]  /*45f0*/  LOP3.LUT R31, R31, 0x1, RZ, 0x3c, !PT ;  /* 0x000000011f1f7812 */ /* 0x000fe200078e3cff */
[----:B------:R-:W-:Y:S01]  /*4600*/  IMAD.U32 R10, RZ, RZ, UR9 ;  /* 0x00000009ff0a7e24 */ /* 0x000fe2000f8e00ff */
[----:B------:R-:W-:Y:S01]  /*4610*/  @!UP1 UIADD3 UR9, UPT, UPT, UR7, 0x48, URZ ;  /* 0x0000004807099890 */ /* 0x000fe2000fffe0ff */
[----:B------:R-:W-:Y:S02]  /*4620*/  LOP3.LUT R29, R29, R0, RZ, 0x3c, !PT ;  /* 0x000000001d1d7212 */ /* 0x000fe400078e3cff */
[----:B------:R-:W-:Y:S02]  /*4630*/  SEL R30, R30, RZ, P0 ;  /* 0x000000ff1e1e7207 */ /* 0x000fe40000000000 */
[----:B------:R-:W-:Y:S01]  /*4640*/  IMAD.U32 R11, RZ, RZ, UR8 ;  /* 0x00000008ff0b7e24 */ /* 0x000fe2000f8e00ff */
[----:B------:R-:W-:Y:S01]  /*4650*/  @!P4 R2UR UR14, R10 ;  /* 0x000000000a0ec2ca */ /* 0x000fe200000e0000 */
[----:B------:R-:W-:Y:S01]  /*4660*/  @!UP1 UIADD3 UR8, UPT, UPT, UR7, 0xc400, URZ ;  /* 0x0000c40007089890 */ /* 0x000fe2000fffe0ff */
[----:B------:R-:W-:Y:S02]  /*4670*/  VOTEU.ALL UP1, P4 ;  /* 0x0000000000ff7886 */ /* 0x000fe40002020000 */
[----:B------:R-:W-:Y:S11]  /*4680*/  @!P4 R2UR UR15, R11 ;  /* 0x000000000b0fc2ca */ /* 0x000ff600000e0000 */
[----:B------:R-:W-:Y:S02]  /*4690*/  @!UPT UIADD3 URZ, UPT, UPT, URZ, URZ, URZ ;  /* 0x000000fffffff290 */ /* 0x000fe4000fffe0ff */
[----:B------:R2:W-:Y:S01]  /*46a0*/  @!UP1 UTMALDG.3D [UR8], [UR14], desc[UR18] ;  /* 0x000012080e0095b4 */ /* 0x0005e20008011000 */
[----:B------:R2:W-:Y:S01]  /*46b0*/  @!P4 SYNCS.ARRIVE.TRANS64.RED.A0TR RZ, [UR7+0x48], R23 ;  /* 0x00004817ffffc9a7 */ /* 0x0005e20008300407 */
[----:B------:R-:W-:Y:S01]  /*46c0*/  UPLOP3.LUT UP1, UPT, UPT, UPT, UPT, 0x80, 0x8 ;  /* 0x000000000008789c */ /* 0x000fe20003f2f070 */
[----:B------:R-:W-:Y:S01]  /*46d0*/  SYNCS.ARRIVE.TRANS64.RED.A1T0 RZ, [UR13], RZ ;  /* 0x000000ffffff79a7 */ /* 0x000fe2000810040d */
[----:B------:R-:W-:Y:S09]  /*46e0*/  @P3 BRA `(.L_x_75) ;  /* 0xfffffff000943947 */ /* 0x000ff2000383ffff */
[----:B------:R-:W-:-:S04]  /*46f0*/  SHF.L.U32 R3, R31, 0x1f, RZ ;  /* 0x0000001f1f037819 */ /* 0x000fc800000006ff */
[----:B------:R-:W1:Y:S02]  /*4700*/  SYNCS.PHASECHK.TRANS64.TRYWAIT P0, [UR7+0x50], R3 ;  /* 0x00005003ff0075a7 */ /* 0x000e640008001107 */
[----:B-1----:R-:W-:Y:S05]  /*4710*/  @!P0 BRA `(.L_x_76) ;  /* 0x0000006c00088947 */ /* 0x002fea0003800000 */
.L_x_160:
[----:B------:R-:W3:Y:S02]  /*4720*/  SYNCS.PHASECHK.TRANS64.TRYWAIT P0, [UR7+0x58], R3 ;  /* 0x00005803ff0075a7 */ /* 0x000ee40008001107 */
[----:B---3--:R-:W-:Y:S05]  /*4730*/  @!P0 BRA `(.L_x_77) ;  /* 0x0000006c00188947 */ /* 0x008fea0003800000 */
.L_x_162:
[----:B------:R-:W3:Y:S02]  /*4740*/  SYNCS.PHASECHK.TRANS64.TRYWAIT P0, [UR7+0x60], R3 ;  /* 0x00006003ff0075a7 */ /* 0x000ee40008001107 */
[----:B---3--:R-:W-:Y:S05]  /*4750*/  @!P0 BRA `(.L_x_78) ;  /* 0x0000006c00288947 */ /* 0x008fea0003800000 */
.L_x_164:
[----:B-1----:R-:W-:-:S07]  /*4760*/  MOV R0, UR7 ;  /* 0x0000000700007c02 */ /* 0x002fce0008000f00 */
.L_x_79:
[----:B-1----:R-:W-:-:S04]  /*4770*/  SHF.L.U32 R3, R31, 0x1f, RZ ;  /* 0x0000001f1f037819 */ /* 0x002fc800000006ff */
[----:B------:R1:W3:Y:S03]  /*4780*/  SYNCS.PHASECHK.TRANS64.TRYWAIT P0, [R0+URZ+0x68], R3 ;  /* 0x00006803000075a7 */ /* 0x0002e600080011ff */
[----:B---3--:R-:W-:Y:S05]  /*4790*/  @!P0 NANOSLEEP.SYNCS 0x989680 ;  /* 0x009896800000895d */ /* 0x008fea0003900000 */
[----:B------:R-:W3:Y:S02]  /*47a0*/  @!P0 SYNCS.PHASECHK.TRANS64 P0, [R0+URZ+0x68], R3 ;  /* 0x00006803000085a7 */ /* 0x000ee400080010ff */
[----:B--23--:R-:W-:Y:S05]  /*47b0*/  @P0 EXIT ;  /* 0x000000000000094d */ /* 0x00cfea0003800000 */
[----:B------:R-:W-:Y:S05]  /*47c0*/  BRA `(.L_x_79) ;  /* 0xfffffffc00e87947 */ /* 0x000fea000383ffff */
.L_x_64:
[----:B------:R-:W-:-:S06]  /*47d0*/  UISETP.GE.AND UP1, UPT, UR8, 0x4, UPT ;  /* 0x000000040800788c */ /* 0x000fcc000bf26270 */
[----:B------:R-:W-:-:S13]  /*47e0*/  PLOP3.LUT P0, PT, PT, PT, UP1, 0x80, 0x8 ;  /* 0x000000000008781c */ /* 0x000fda0003f0f018 */
[----:B------:R-:W-:Y:S05]  /*47f0*/  @!P0 EXIT ;  /* 0x000000000000894d */ /* 0x000fea0003800000 */
[----:B------:R-:W-:Y:S01]  /*4800*/  BAR.SYNC.DEFER_BLOCKING 0x6, 0xa0 ;  /* 0x0182800000007b1d */ /* 0x000fe20000010000 */
[C---:B------:R-:W-:Y:S01]  /*4810*/  IMAD.SHL.U32 R3, R170.reuse, 0x40, RZ ;  /* 0x00000040aa037824 */ /* 0x040fe200078e00ff */
[C---:B------:R-:W-:Y:S01]  /*4820*/  LOP3.LUT R161, R170.reuse, 0x1, RZ, 0xc0, !PT ;  /* 0x00000001aaa17812 */ /* 0x040fe200078ec0ff */
[C---:B------:R-:W-:Y:S02]  /*4830*/  IMAD.U32 R79, R170.reuse, 0x10000, RZ ;  /* 0x00010000aa4f7824 */ /* 0x040fe400078e00ff */
[----:B------:R-:W-:Y:S02]  /*4840*/  HFMA2 R167, -RZ, RZ, 0, 5.9604644775390625e-08 ;  /* 0x00000001ffa77431 */ /* 0x000fe400000001ff */
[C---:B------:R-:W-:Y:S01]  /*4850*/  IMAD.SHL.U32 R160, R170.reuse, 0x8, RZ ;  /* 0x00000008aaa07824 */ /* 0x040fe200078e00ff */
[----:B------:R-:W-:Y:S01]  /*4860*/  UMOV UR48, 0x400 ;  /* 0x0000040000307882 */ /* 0x000fe20000000000 */
[----:B------:R-:W1:Y:S01]  /*4870*/  LDC R159, c[0x0][0x370] ;  /* 0x0000dc00ff9f7b82 */ /* 0x000e620000000800 */
[----:B------:R-:W-:Y:S01]  /*4880*/  ULEA UR48, UR37, UR48, 0x18 ;  /* 0x0000003025307291 */ /* 0x000fe2000f8ec0ff */
[----:B------:R-:W-:Y:S01]  /*4890*/  ISETP.NE.U32.AND P0, PT, R161, 0x1, PT ;  /* 0x00000001a100780c */ /* 0x000fe20003f05070 */
[----:B------:R-:W-:Y:S01]  /*48a0*/  IMAD.MOV.U32 R169, RZ, RZ, 0x2 ;  /* 0x00000002ffa97424 */ /* 0x000fe200078e00ff */
[----:B------:R-:W-:Y:S01]  /*48b0*/  LOP3.LUT R5, R3, 0x1c0, RZ, 0xc0, !PT ;  /* 0x000001c003057812 */ /* 0x000fe200078ec0ff */
[----:B------:R-:W-:Y:S01]  /*48c0*/  UIADD3 UR4, UPT, UPT, UR48, 0x400, URZ ;  /* 0x0000040030047890 */ /* 0x000fe2000fffe0ff */
[----:B------:R-:W-:Y:S01]  /*48d0*/  LOP3.LUT R79, R79, 0x600000, RZ, 0xc0, !PT ;  /* 0x006000004f4f7812 */ /* 0x000fe200078ec0ff */
[----:B------:R-:W-:Y:S01]  /*48e0*/  IMAD.MOV.U32 R168, RZ, RZ, 0x4 ;  /* 0x00000004ffa87424 */ /* 0x000fe200078e00ff */
[----:B------:R-:W2:Y:S01]  /*48f0*/  LDC R74, c[0x0][0xb0c] ;  /* 0x0002c300ff4a7b82 */ /* 0x000ea20000000800 */
[----:B------:R-:W-:Y:S01]  /*4900*/  R2P PR, R170, 0x6 ;  /* 0x00000006aa007804 */ /* 0x000fe20000000000 */
[----:B------:R-:W-:Y:S01]  /*4910*/  IMAD.MOV.U32 R76, RZ, RZ, RZ ;  /* 0x000000ffff4c7224 */ /* 0x000fe200078e00ff */
[----:B------:R-:W-:Y:S01]  /*4920*/  LOP3.LUT R160, R5, 0x38, R160, 0xf8, !PT ;  /* 0x0000003805a07812 */ /* 0x000fe200078ef8a0 */
[----:B------:R-:W-:Y:S01]  /*4930*/  IMAD.MOV.U32 R166, RZ, RZ, RZ ;  /* 0x000000ffffa67224 */ /* 0x000fe200078e00ff */
[----:B------:R-:W-:Y:S01]  /*4940*/  P2R R2, PR, RZ, 0x1 ;  /* 0x00000001ff027803 */ /* 0x000fe20000000000 */
[----:B------:R-:W-:Y:S01]  /*4950*/  IMAD.MOV.U32 R173, RZ, RZ, RZ ;  /* 0x000000ffffad7224 */ /* 0x000fe200078e00ff */
[----:B------:R-:W-:Y:S01]  /*4960*/  LOP3.LUT R160, R160, 0x1e00, R3, 0xf8, !PT ;  /* 0x00001e00a0a07812 */ /* 0x000fe200078ef803 */
[----:B------:R-:W4:Y:S01]  /*4970*/  LDC R157, c[0x0][0xb20] ;  /* 0x0002c800ff9d7b82 */ /* 0x000f220000000800 */
[----:B------:R-:W3:Y:S01]  /*4980*/  LDS R0, [UR48+0x110] ;  /* 0x00011030ff007984 */ /* 0x000ee20008000800 */
[----:B------:R-:W-:Y:S01]  /*4990*/  LOP3.LUT R170, R170, 0x60, RZ, 0xc0, !PT ;  /* 0x00000060aaaa7812 */ /* 0x000fe200078ec0ff */
[----:B------:R-:W-:Y:S01]  /*49a0*/  IMAD.U32 R163, RZ, RZ, UR4 ;  /* 0x00000004ffa37e24 */ /* 0x000fe2000f8e00ff */
[----:B------:R-:W-:Y:S01]  /*49b0*/  MOV R165, RZ ;  /* 0x000000ff00a57202 */ /* 0x000fe20000000f00 */
[----:B------:R-:W1:Y:S01]  /*49c0*/  LDCU.64 UR52, c[0x0][0x348] ;  /* 0x00006900ff3477ac */ /* 0x000e620008000a00 */
[----:B------:R-:W-:-:S02]  /*49d0*/  SEL R169, R169, 0xfffffffe, !P1 ;  /* 0xfffffffea9a97807 */ /* 0x000fc40004800000 */
[----:B------:R-:W1:Y:S01]  /*49e0*/  LDC R73, c[0x0][0xb30] ;  /* 0x0002cc00ff497b82 */ /* 0x000e620000000800 */
[----:B------:R-:W-:Y:S01]  /*49f0*/  SEL R168, R168, 0xfffffffc, !P2 ;  /* 0xfffffffca8a87807 */ /* 0x000fe20005000000 */
[----:B------:R-:W1:Y:S01]  /*4a00*/  LDCU.64 UR38, c[0x0][0x888] ;  /* 0x00011100ff2677ac */ /* 0x000e620008000a00 */
[----:B------:R-:W1:Y:S05]  /*4a10*/  LDCU.64 UR44, c[0x0][0x890] ;  /* 0x00011200ff2c77ac */ /* 0x000e6a0008000a00 */
[----:B------:R-:W1:Y:S01]  /*4a20*/  LDC.64 R152, c[0x0][0xb10] ;  /* 0x0002c400ff987b82 */ /* 0x000e620000000a00 */
[----:B------:R-:W-:Y:S01]  /*4a30*/  UMOV UR49, URZ ;  /* 0x000000ff00317c82 */ /* 0x000fe20008000000 */
[----:B------:R-:W-:-:S06]  /*4a40*/  UMOV UR51, URZ ;  /* 0x000000ff00337c82 */ /* 0x000fcc0008000000 */
[----:B------:R-:W1:Y:S08]  /*4a50*/  LDC.64 R70, c[0x0][0xb18] ;  /* 0x0002c600ff467b82 */ /* 0x000e700000000a00 */
[----:B------:R-:W1:Y:S08]  /*4a60*/  LDC.64 R68, c[0x0][0xb28] ;  /* 0x0002ca00ff447b82 */ /* 0x000e700000000a00 */
[----:B------:R-:W1:Y:S01]  /*4a70*/  LDC.64 R150, c[0x0][0x8b0] ;  /* 0x00022c00ff967b82 */ /* 0x000e620000000a00 */
[----:B---3--:R-:W-:-:S07]  /*4a80*/  IMAD.IADD R79, R0, 0x1, R79 ;  /* 0x00000001004f7824 */ /* 0x008fce00078e024f */
[----:B------:R-:W3:Y:S08]  /*4a90*/  LDC.64 R148, c[0x0][0x8a8] ;  /* 0x00022a00ff947b82 */ /* 0x000ef00000000a00 */
[----:B--2-4-:R-:W1:Y:S02]  /*4aa0*/  LDC R158, c[0x0][0x374] ;  /* 0x0000dd00ff9e7b82 */ /* 0x014e640000000800 */
.L_x_123:
[----:B------:R-:W-:Y:S02]  /*4ab0*/  LEA R0, R173, UR48, 0x3 ;  /* 0x00000030ad007c11 */ /* 0x000fe4000f8e18ff */
[----:B------:R-:W-:Y:S02]  /*4ac0*/  SHF.L.U32 R3, R165, 0x1f, RZ ;  /* 0x0000001fa5037819 */ /* 0x000fe400000006ff */
[----:B-1----:R-:W-:Y:S02]  /*4ad0*/  LEA R16, R173, UR48, 0x4 ;  /* 0x00000030ad107c11 */ /* 0x002fe4000f8e20ff */
[----:B------:R-:W2:Y:S02]  /*4ae0*/  SYNCS.PHASECHK.TRANS64.TRYWAIT P0, [R0+URZ+0x80], R3 ;  /* 0x00008003000075a7 */ /* 0x000ea400080011ff */
[----:B--23--:R-:W-:Y:S05]  /*4af0*/  @!P0 BRA `(.L_x_80) ;  /* 0x0000006800588947 */ /* 0x00cfea0003800000 */
.L_x_165:
[----:B------:R-:W4:Y:S01]  /*4b00*/  LDC.64 R12, c[0x0][0xb10] ;  /* 0x0002c400ff0c7b82 */ /* 0x000f220000000a00 */
[----:B------:R-:W3:Y:S01]  /*4b10*/  LDS.128 R16, [R16+0xf0] ;  /* 0x0000f00010107984 */ /* 0x000ee20000000c00 */
[----:B-1----:R-:W-:Y:S01]  /*4b20*/  ISETP.NE.AND P1, PT, R73, 0x1, PT ;  /* 0x000000014900780c */ /* 0x002fe20003f25270 */
[----:B--2---:R-:W-:Y:S01]  /*4b30*/  VIADD R0, R0, 0x90 ;  /* 0x0000009000007836 */ /* 0x004fe20000000000 */
[----:B------:R-:W-:Y:S04]  /*4b40*/  ISETP.GE.AND P0, PT, R72, 0x1, PT ;  /* 0x000000014800780c */ /* 0x000fe80003f06270 */
[----:B------:R-:W1:Y:S01]  /*4b50*/  LDC.64 R10, c[0x0][0xb18] ;  /* 0x0002c600ff0a7b82 */ /* 0x000e620000000a00 */
[----:B------:R-:W-:Y:S01]  /*4b60*/  PRMT R0, RZ, 0x654, R0 ;  /* 0x00000654ff007816 */ /* 0x000fe20000000000 */
[----:B------:R-:W-:Y:S01]  /*4b70*/  @!PT LDS RZ, [RZ] ;  /* 0x00000000fffff984 */ /* 0x000fe20000000800 */
[----:B------:R-:W-:Y:S01]  /*4b80*/  @!PT LDS RZ, [RZ] ;  /* 0x00000000fffff984 */ /* 0x000fe20000000800 */
[----:B------:R-:W-:Y:S01]  /*4b90*/  @!PT LDS RZ, [RZ] ;  /* 0x00000000fffff984 */ /* 0x000fe20000000800 */
[----:B------:R-:W-:Y:S01]  /*4ba0*/  @!PT LDS RZ, [RZ] ;  /* 0x00000000fffff984 */ /* 0x000fe20000000800 */
[----:B------:R2:W-:Y:S06]  /*4bb0*/  MEMBAR.ALL.CTA ;  /* 0x0000000000007992 */ /* 0x0005ec0000008000 */
[----:B--2---:R-:W2:Y:S01]  /*4bc0*/  FENCE.VIEW.ASYNC.S ;  /* 0x00000000000073c6 */ /* 0x004ea20000000000 */
[----:B------:R-:W1:Y:S08]  /*4bd0*/  @!P1 LDC R14, c[0x0][0xb20] ;  /* 0x0002c800ff0e9b82 */ /* 0x000e700000000800 */
[----:B------:R-:W1:Y:S01]  /*4be0*/  @!P1 LDC R9, c[0x0][0xb0c] ;  /* 0x0002c300ff099b82 */ /* 0x000e620000000800 */
[----:B--2---:R2:W-:Y:S01]  /*4bf0*/  SYNCS.ARRIVE.TRANS64.RED.A1T0 RZ, [R0+URZ], RZ ;  /* 0x000000ff00ff79a7 */ /* 0x0045e200081004ff */
[----:B---3--:R-:W-:Y:S04]  /*4c00*/  LOP3.LUT P4, RZ, R18, 0x1, RZ, 0xc0, !PT ;  /* 0x0000000112ff7812 */ /* 0x008fe8000788c0ff */
[----:B------:R-:W-:Y:S09]  /*4c10*/  P2R R171, PR, RZ, 0x10 ;  /* 0x00000010ffab7803 */ /* 0x000ff20000000000 */
[----:B------:R-:W-:Y:S02]  /*4c20*/  @P4 MOV R77, R16 ;  /* 0x00000010004d4202 */ /* 0x000fe40000000f00 */
[----:B------:R-:W-:Y:S01]  /*4c30*/  @P4 LOP3.LUT R75, R17, 0xffff, RZ, 0xc0, !PT ;  /* 0x0000ffff114b4812 */ /* 0x000fe200078ec0ff */
[----:B--2-4-:R-:W-:Y:S06]  /*4c40*/  @!P0 BRA `(.L_x_81) ;  /* 0x0000000000a48947 */ /* 0x014fec0003800000 */
[----:B------:R-:W-:Y:S01]  /*4c50*/  IMAD.HI.U32 R24, R158, R71, RZ ;  /* 0x000000479e187227 */ /* 0x000fe200078e00ff */
[----:B------:R-:W-:Y:S02]  /*4c60*/  ISETP.NE.AND P0, PT, R70, 0x1, PT ;  /* 0x000000014600780c */ /* 0x000fe40003f05270 */
[----:B------:R-:W-:Y:S01]  /*4c70*/  ISETP.NE.AND P2, PT, R72, 0x1, PT ;  /* 0x000000014800780c */ /* 0x000fe20003f45270 */
[-C--:B------:R-:W-:Y:S01]  /*4c80*/  IMAD.HI.U32 R22, R159, R152.reuse, RZ ;  /* 0x000000989f167227 */ /* 0x080fe200078e00ff */
[----:B------:R-:W-:Y:S02]  /*4c90*/  SHF.R.U32.HI R23, RZ, R157, R24 ;  /* 0x0000009dff177219 */ /* 0x000fe40000011618 */
[----:B------:R-:W-:Y:S01]  /*4ca0*/  ISETP.NE.AND P3, PT, R74, 0x1, PT ;  /* 0x000000014a00780c */ /* 0x000fe20003f65270 */
[----:B------:R-:W-:Y:S01]  /*4cb0*/  IMAD.HI.U32 R28, R75, R71, RZ ;  /* 0x000000474b1c7227 */ /* 0x000fe200078e00ff */
[----:B------:R-:W-:Y:S02]  /*4cc0*/  SHF.R.U32.HI R22, RZ, R153, R22 ;  /* 0x00000099ff167219 */ /* 0x000fe40000011616 */
[----:B------:R-:W-:Y:S01]  /*4cd0*/  SEL R3, R158, R23, !P0 ;  /* 0x000000179e037207 */ /* 0x000fe20004000000 */
[----:B------:R-:W-:Y:S01]  /*4ce0*/  IMAD.HI.U32 R26, R77, R152, RZ ;  /* 0x000000984d1a7227 */ /* 0x000fe200078e00ff */
[----:B------:R-:W-:Y:S03]  /*4cf0*/  SEL R7, R159, R22, !P3 ;  /* 0x000000169f077207 */ /* 0x000fe60005800000 */
[-C--:B------:R-:W-:Y:S01]  /*4d00*/  IMAD.HI.U32 R22, R3, R68.reuse, RZ ;  /* 0x0000004403167227 */ /* 0x080fe200078e00ff */
[----:B------:R-:W-:Y:S03]  /*4d10*/  SHF.R.U32.HI R26, RZ, R153, R26 ;  /* 0x00000099ff1a7219 */ /* 0x000fe6000001161a */
[----:B------:R-:W-:Y:S01]  /*4d20*/  IMAD.HI.U32 R24, R7, R68, RZ ;  /* 0x0000004407187227 */ /* 0x000fe200078e00ff */
[----:B------:R-:W-:Y:S02]  /*4d30*/  @P2 SHF.R.U32.HI R3, RZ, R69, R22 ;  /* 0x00000045ff032219 */ /* 0x000fe40000011616 */
[----:B------:R-:W-:Y:S02]  /*4d40*/  SHF.R.U32.HI R22, RZ, R157, R28 ;  /* 0x0000009dff167219 */ /* 0x000fe4000001161c */
[----:B------:R-:W-:Y:S01]  /*4d50*/  @P2 SHF.R.U32.HI R7, RZ, R69, R24 ;  /* 0x00000045ff072219 */ /* 0x000fe20000011618 */
[C---:B------:R-:W-:Y:S01]  /*4d60*/  IMAD R2, R72.reuse, R3, RZ ;  /* 0x0000000348027224 */ /* 0x040fe200078e02ff */
[----:B------:R-:W-:Y:S02]  /*4d70*/  SEL R5, R75, R22, !P0 ;  /* 0x000000164b057207 */ /* 0x000fe40004000000 */
[----:B------:R-:W-:Y:S01]  /*4d80*/  SEL R3, R77, R26, !P3 ;  /* 0x0000001a4d037207 */ /* 0x000fe20005800000 */
[----:B------:R-:W-:Y:S01]  /*4d90*/  IMAD R4, R72, R7, RZ ;  /* 0x0000000748047224 */ /* 0x000fe200078e02ff */
[C---:B------:R-:W-:Y:S01]  /*4da0*/  ISETP.GE.AND P0, PT, R5.reuse, R2, PT ;  /* 0x000000020500720c */ /* 0x040fe20003f06270 */
[----:B------:R-:W-:Y:S03]  /*4db0*/  IMAD.HI.U32 R6, R5, R68, RZ ;  /* 0x0000004405067227 */ /* 0x000fe600078e00ff */
[----:B------:R-:W-:Y:S01]  /*4dc0*/  ISETP.GE.OR P0, PT, R3, R4, P0 ;  /* 0x000000040300720c */ /* 0x000fe20000706670 */
[----:B------:R-:W-:Y:S01]  /*4dd0*/  IMAD.MOV R4, RZ, RZ, -R3 ;  /* 0x000000ffff047224 */ /* 0x000fe200078e0a03 */
[-C--:B------:R-:W-:Y:S03]  /*4de0*/  SHF.R.U32.HI R6, RZ, R69.reuse, R6 ;  /* 0x00000045ff067219 */ /* 0x080fe60000011606 */
[----:B------:R-:W-:Y:S01]  /*4df0*/  IMAD R77, R74, R4, R77 ;  /* 0x000000044a4d7224 */ /* 0x000fe200078e024d */
[----:B------:R-:W-:Y:S05]  /*4e00*/  SEL R15, R5, R6, !P2 ;  /* 0x00000006050f7207 */ /* 0x000fea0005000000 */
[----:B------:R-:W-:Y:S02]  /*4e10*/  IMAD.MOV R6, RZ, RZ, -R15 ;  /* 0x000000ffff067224 */ /* 0x000fe400078e0a0f */
[C---:B------:R-:W-:Y:S04]  /*4e20*/  @!P0 IMAD.HI.U32 R2, R3.reuse, R68, RZ ;  /* 0x0000004403028227 */ /* 0x040fe800078e00ff */
[----:B------:R-:W-:Y:S01]  /*4e30*/  IMAD R6, R72, R6, R5 ;  /* 0x0000000648067224 */ /* 0x000fe200078e0205 */
[----:B------:R-:W-:Y:S04]  /*4e40*/  @!P0 SHF.R.U32.HI R2, RZ, R69, R2 ;  /* 0x00000045ff028219 */ /* 0x000fe80000011602 */
[----:B------:R-:W-:Y:S02]  /*4e50*/  @!P0 SEL R0, R3, R2, !P2 ;  /* 0x0000000203008207 */ /* 0x000fe40005000000 */
[----:B------:R-:W-:Y:S02]  /*4e60*/  IADD3 R2, PT, PT, -R5, RZ, RZ ;  /* 0x000000ff05027210 */ /* 0x000fe40007ffe1ff */
[----:B------:R-:W-:Y:S01]  /*4e70*/  @!P0 IADD3 R8, PT, PT, R15, -R0, RZ ;  /* 0x800000000f088210 */ /* 0x000fe20007ffe0ff */
[----:B------:R-:W-:Y:S02]  /*4e80*/  @!P0 IMAD R0, R7, R6, R0 ;  /* 0x0000000607008224 */ /* 0x000fe400078e0200 */
[----:B------:R-:W-:Y:S02]  /*4e90*/  IMAD R75, R70, R2, R75 ;  /* 0x00000002464b7224 */ /* 0x000fe400078e024b */
[----:B------:R-:W-:Y:S02]  /*4ea0*/  @!P0 IMAD R5, R8, R72, R3 ;  /* 0x0000004808058224 */ /* 0x000fe400078e0203 */
[----:B------:R-:W-:Y:S04]  /*4eb0*/  @!P0 IMAD.MOV.U32 R3, RZ, RZ, R0 ;  /* 0x000000ffff038224 */ /* 0x000fe800078e0000 */
[----:B------:R-:W-:Y:S02]  /*4ec0*/  IMAD R77, R3, R74, R77 ;  /* 0x0000004a034d7224 */ /* 0x000fe400078e024d */
[----:B------:R-:W-:Y:S07]  /*4ed0*/  IMAD R75, R5, R70, R75 ;  /* 0x00000046054b7224 */ /* 0x000fee00078e024b */
.L_x_81:
[----:B-1----:R-:W-:Y:S01]  /*4ee0*/  @!P1 ISETP.NE.AND P0, PT, R10, 0x1, PT ;  /* 0x000000010a00980c */ /* 0x002fe20003f05270 */
[----:B------:R-:W-:Y:S01]  /*4ef0*/  @!P1 IMAD.HI.U32 R3, R75, R11, RZ ;  /* 0x0000000b4b039227 */ /* 0x000fe200078e00ff */
[----:B------:R-:W-:Y:S01]  /*4f00*/  R2UR UR42, R21 ;  /* 0x00000000152a72ca */ /* 0x000fe200000e0000 */
[----:B------:R-:W-:Y:S01]  /*4f10*/  BSSY.RECONVERGENT B6, `(.L_x_82) ;  /* 0x0000031000067945 */ /* 0x000fe20003800200 */
[----:B------:R-:W-:Y:S01]  /*4f20*/  R2UR UR41, R20 ;  /* 0x00000000142972ca */ /* 0x000fe200000e0000 */
[----:B------:R-:W-:Y:S01]  /*4f30*/  @!P1 IMAD.HI.U32 R0, R77, R12, RZ ;  /* 0x0000000c4d009227 */ /* 0x000fe200078e00ff */
[----:B------:R-:W-:Y:S02]  /*4f40*/  @!P1 SHF.R.U32.HI R2, RZ, R14, R3 ;  /* 0x0000000eff029219 */ /* 0x000fe40000011603 */
[----:B------:R-:W-:Y:S01]  /*4f50*/  @!P1 ISETP.NE.AND P2, PT, R9, 0x1, PT ;  /* 0x000000010900980c */ /* 0x000fe20003f45270 */
[----:B------:R-:W-:Y:S01]  /*4f60*/  VIADD R173, R173, 0x1 ;  /* 0x00000001adad7836 */ /* 0x000fe20000000000 */
[----:B------:R-:W-:Y:S02]  /*4f70*/  @!P1 SEL R2, R75, R2, !P0 ;  /* 0x000000024b029207 */ /* 0x000fe40004000000 */
[----:B------:R-:W-:Y:S02]  /*4f80*/  @!P1 SHF.R.U32.HI R0, RZ, R13, R0 ;  /* 0x0000000dff009219 */ /* 0x000fe40000011600 */
[----:B------:R-:W-:Y:S01]  /*4f90*/  LOP3.LUT P0, RZ, R163, 0x3f0, RZ, 0xc0, !PT ;  /* 0x000003f0a3ff7812 */ /* 0x000fe2000780c0ff */
[----:B------:R-:W-:Y:S01]  /*4fa0*/  USHF.L.U32 UR42, UR42, 0x7, URZ ;  /* 0x000000072a2a7899 */ /* 0x000fe200080006ff */
[----:B------:R-:W-:Y:S01]  /*4fb0*/  @!P1 SEL R3, R77, R0, !P2 ;  /* 0x000000004d039207 */ /* 0x000fe20005000000 */
[----:B------:R-:W-:Y:S01]  /*4fc0*/  USHF.L.U32 UR41, UR41, 0x8, URZ ;  /* 0x0000000829297899 */ /* 0x000fe200080006ff */
[----:B------:R-:W-:Y:S03]  /*4fd0*/  @P4 SHF.R.U32.HI R164, RZ, 0x10, R17 ;  /* 0x00000010ffa44819 */ /* 0x000fe60000011611 */
[----:B------:R-:W-:Y:S02]  /*4fe0*/  @!P1 IMAD.IADD R0, R2, 0x1, -R3 ;  /* 0x0000000102009824 */ /* 0x000fe400078e0a03 */
[----:B------:R-:W-:Y:S02]  /*4ff0*/  @!P1 IMAD.IADD R2, R3, 0x1, -R2 ;  /* 0x0000000103029824 */ /* 0x000fe400078e0a02 */
[----:B------:R-:W-:Y:S02]  /*5000*/  @!P1 IMAD R77, R0, R9, R77 ;  /* 0x00000009004d9224 */ /* 0x000fe400078e024d */
[----:B------:R-:W-:Y:S01]  /*5010*/  @!P1 IMAD R75, R2, R10, R75 ;  /* 0x0000000a024b9224 */ /* 0x000fe200078e024b */
[----:B------:R-:W-:Y:S06]  /*5020*/  @!P0 BRA `(.L_x_83) ;  /* 0x00000000007c8947 */ /* 0x000fec0003800000 */
[----:B------:R-:W1:Y:S01]  /*5030*/  LDCU.64 UR8, c[0x4][0x80] ;  /* 0x01001000ff0877ac */ /* 0x000e620008000a00 */
[----:B------:R-:W-:Y:S01]  /*5040*/  MOV R2, 0x0 ;  /* 0x0000000000027802 */ /* 0x000fe20000000f00 */
[----:B------:R-:W-:Y:S02]  /*5050*/  HFMA2 R12, -RZ, RZ, 0, 5.9604644775390625e-08 ;  /* 0x00000001ff0c7431 */ /* 0x000fe400000001ff */
[----:B------:R-:W-:Y:S01]  /*5060*/  IMAD.MOV.U32 R8, RZ, RZ, 0x70 ;  /* 0x00000070ff087424 */ /* 0x000fe200078e00ff */
[----:B------:R2:W3:Y:S01]  /*5070*/  LDC.64 R14, c[0x4][R2] ;  /* 0x01000000020e7b82 */ /* 0x0004e20000000a00 */
[----:B------:R-:W4:Y:S01]  /*5080*/  LDCU.64 UR6, c[0x4][0x88] ;  /* 0x01001100ff0677ac */ /* 0x000f220008000a00 */
[----:B------:R-:W-:Y:S01]  /*5090*/  IMAD.MOV.U32 R13, RZ, RZ, RZ ;  /* 0x000000ffff0d7224 */ /* 0x000fe200078e00ff */
[----:B------:R-:W2:Y:S01]  /*50a0*/  LDCU.64 UR4, c[0x4][0x8] ;  /* 0x01000100ff0477ac */ /* 0x000ea20008000a00 */
[----:B-1----:R-:W-:Y:S01]  /*50b0*/  MOV R5, UR9 ;  /* 0x0000000900057c02 */ /* 0x002fe20008000f00 */
[----:B------:R-:W-:Y:S01]  /*50c0*/  IMAD.U32 R4, RZ, RZ, UR8 ;  /* 0x00000008ff047e24 */ /* 0x000fe2000f8e00ff */
[----:B----4-:R-:W-:Y:S01]  /*50d0*/  MOV R7, UR7 ;  /* 0x0000000700077c02 */ /* 0x010fe20008000f00 */
[----:B------:R-:W-:Y:S01]  /*50e0*/  IMAD.U32 R6, RZ, RZ, UR6 ;  /* 0x00000006ff067e24 */ /* 0x000fe2000f8e00ff */
[----:B--2---:R-:W-:Y:S01]  /*50f0*/  MOV R11, UR5 ;  /* 0x00000005000b7c02 */ /* 0x004fe20008000f00 */
[----:B------:R-:W-:Y:S02]  /*5100*/  IMAD.U32 R10, RZ, RZ, UR4 ;  /* 0x00000004ff0a7e24 */ /* 0x000fe4000f8e00ff */
[----:B------:R-:W-:Y:S07]  /*5110*/  LEPC R20, `(.L_x_84) ;  /* 0x000000001014794e */ /* 0x000fee0000000000 */
[----:B---3-5:R-:W-:Y:S05]  /*5120*/  CALL.ABS.NOINC R14 ;  /* 0x000000000e007343 */ /* 0x028fea0003c00000 */
.L_x_84:
[----:B------:R-:W1:Y:S01]  /*5130*/  LDCU.64 UR8, c[0x4][0x80] ;  /* 0x01001000ff0877ac */ /* 0x000e620008000a00 */
[----:B------:R-:W2:Y:S01]  /*5140*/  LDC.64 R2, c[0x4][R2] ;  /* 0x0100000002027b82 */ /* 0x000ea20000000a00 */
[----:B------:R-:W-:Y:S02]  /*5150*/  HFMA2 R12, -RZ, RZ, 0, 5.9604644775390625e-08 ;  /* 0x00000001ff0c7431 */ /* 0x000fe400000001ff */
[----:B------:R-:W-:Y:S02]  /*5160*/  IMAD.MOV.U32 R8, RZ, RZ, 0x70 ;  /* 0x00000070ff087424 */ /* 0x000fe400078e00ff */
[----:B------:R-:W-:Y:S01]  /*5170*/  IMAD.MOV.U32 R13, RZ, RZ, RZ ;  /* 0x000000ffff0d7224 */ /* 0x000fe200078e00ff */
[----:B------:R-:W3:Y:S01]  /*5180*/  LDCU.64 UR6, c[0x4][0x88] ;  /* 0x01001100ff0677ac */ /* 0x000ee20008000a00 */
[----:B------:R-:W4:Y:S01]  /*5190*/  LDCU.64 UR4, c[0x4][0x8] ;  /* 0x01000100ff0477ac */ /* 0x000f220008000a00 */
[----:B-1----:R-:W-:Y:S02]  /*51a0*/  MOV R4, UR8 ;  /* 0x0000000800047c02 */ /* 0x002fe40008000f00 */
[----:B------:R-:W-:Y:S02]  /*51b0*/  MOV R5, UR9 ;  /* 0x0000000900057c02 */ /* 0x000fe40008000f00 */
[----:B---3--:R-:W-:Y:S01]  /*51c0*/  MOV R7, UR7 ;  /* 0x0000000700077c02 */ /* 0x008fe20008000f00 */
[----:B------:R-:W-:Y:S01]  /*51d0*/  IMAD.U32 R6, RZ, RZ, UR6 ;  /* 0x00000006ff067e24 */ /* 0x000fe2000f8e00ff */
[----:B----4-:R-:W-:Y:S01]  /*51e0*/  MOV R11, UR5 ;  /* 0x00000005000b7c02 */ /* 0x010fe20008000f00 */
[----:B------:R-:W-:Y:S02]  /*51f0*/  IMAD.U32 R10, RZ, RZ, UR4 ;  /* 0x00000004ff0a7e24 */ /* 0x000fe4000f8e00ff */
[----:B------:R-:W-:Y:S07]  /*5200*/  LEPC R20, `(.L_x_83) ;  /* 0x000000001014794e */ /* 0x000fee0000000000 */
[----:B--2---:R-:W-:Y:S05]  /*5210*/  CALL.ABS.NOINC R2 ;  /* 0x0000000002007343 */ /* 0x004fea0003c00000 */
.L_x_83:
[----:B------:R-:W-:Y:S05]  /*5220*/  BSYNC.RECONVERGENT B6 ;  /* 0x0000000000067941 */ /* 0x000fea0003800200 */
.L_x_82:
[----:B------:R-:W-:Y:S01]  /*5230*/  ISETP.NE.U32.AND P4, PT, R150, RZ, PT ;  /* 0x000000ff9600720c */ /* 0x000fe20003f85070 */
[----:B------:R-:W-:Y:S01]  /*5240*/  UISETP.NE.AND UP2, UPT, UR50, URZ, UPT ;  /* 0x000000ff3200728c */ /* 0x000fe2000bf45270 */
[----:B------:R-:W-:Y:S01]  /*5250*/  ISETP.NE.U32.AND P2, PT, RZ, UR38, PT ;  /* 0x00000026ff007c0c */ /* 0x000fe2000bf45070 */
[----:B------:R-:W-:Y:S01]  /*5260*/  UISETP.NE.U32.AND UP1, UPT, UR44, URZ, UPT ;  /* 0x000000ff2c00728c */ /* 0x000fe2000bf25070 */
[----:B------:R-:W-:Y:S01]  /*5270*/  ISETP.NE.AND.EX P4, PT, R151, RZ, PT, P4 ;  /* 0x000000ff9700720c */ /* 0x000fe20003f85340 */
[----:B------:R-:W-:Y:S01]  /*5280*/  UPLOP3.LUT UP0, UPT, UPT, UPT, UPT, 0x40, 0x4 ;  /* 0x000000000004789c */ /* 0x000fe20003f0e870 */
[----:B------:R-:W-:Y:S01]  /*5290*/  ISETP.NE.AND.EX P2, PT, RZ, UR39, PT, P2 ;  /* 0x00000027ff007c0c */ /* 0x000fe2000bf45320 */
[----:B------:R-:W-:Y:S01]  /*52a0*/  UISETP.NE.AND.EX UP1, UPT, UR45, URZ, UPT, UP1 ;  /* 0x000000ff2d00728c */ /* 0x000fe2000bf25310 */
[----:B------:R-:W-:Y:S04]  /*52b0*/  PLOP3.LUT P1, PT, PT, PT, UP2, 0x80, 0x8 ;  /* 0x000000000008781c */ /* 0x000fe80003f2f028 */
[----:B------:R-:W-:Y:S06]  /*52c0*/  @UP2 UPLOP3.LUT UP0, UPT, UPT, UPT, UP1, 0x80, 0x8 ;  /* 0x000000000008289c */ /* 0x000fec0003f0f010 */
[----:B------:R-:W-:Y:S01]  /*52d0*/  PLOP3.LUT P0, PT, PT, PT, UP0, 0x80, 0x8 ;  /* 0x000000000008781c */ /* 0x000fe20003f0f008 */
[----:B------:R-:W-:Y:S01]  /*52e0*/  @!UPT UIADD3 URZ, UPT, UPT, URZ, URZ, URZ ;  /* 0x000000fffffff290 */ /* 0x000fe2000fffe0ff */
[----:B------:R-:W-:Y:S11]  /*52f0*/  BRA.U !UP1, `(.L_x_85) ;  /* 0x0000000109387547 */ /* 0x000ff6000b800000 */
[----:B------:R-:W-:Y:S01]  /*5300*/  UISETP.NE.U32.AND UP0, UPT, UR38, URZ, UPT ;  /* 0x000000ff2600728c */ /* 0x000fe2000bf05070 */
[----:B------:R-:W-:Y:S02]  /*5310*/  HFMA2 R0, -RZ, RZ, 0, 5.9604644775390625e-08 ;  /* 0x00000001ff007431 */ /* 0x000fe400000001ff */
[----:B------:R-:W-:Y:S01]  /*5320*/  IMAD.MOV.U32 R155, RZ, RZ, 0x1 ;  /* 0x00000001ff9b7424 */ /* 0x000fe200078e00ff */
[----:B------:R-:W-:Y:S06]  /*5330*/  UISETP.NE.AND.EX UP0, UPT, UR39, URZ, UPT, UP0 ;  /* 0x000000ff2700728c */ /* 0x000fec000bf05300 */
[----:B------:R-:W-:Y:S05]  /*5340*/  PLOP3.LUT P3, PT, PT, PT, UP0, 0x80, 0x8 ;  /* 0x000000000008781c */ /* 0x000fea0003f6f008 */
[----:B------:R-:W1:Y:S01]  /*5350*/  @UP0 LDCU.64 UR6, c[0x0][0x888] ;  /* 0x00011100ff0607ac */ /* 0x000e620008000a00 */
[----:B------:R-:W-:Y:S07]  /*5360*/  @UP0 UIMAD UR4, UR36, UR44, URZ ;  /* 0x0000002c240402a4 */ /* 0x000fee000f8e02ff */
[----:B------:R-:W-:Y:S01]  /*5370*/  @!P3 PRMT R155, R0, 0x7610, R155 ;  /* 0x00007610009bb816 */ /* 0x000fe2000000009b */
[----:B-1----:R-:W-:Y:S03]  /*5380*/  @UP0 UIMAD.WIDE UR6, UR4, 0x4, UR6 ;  /* 0x00000004040608a5 */ /* 0x002fe6000f8e0206 */
[----:B------:R-:W1:Y:S03]  /*5390*/  @!UP0 LDCU UR4, c[0x0][0x880] ;  /* 0x00011000ff0487ac */ /* 0x000e660008000800 */
[----:B------:R-:W-:Y:S01]  /*53a0*/  IMAD.U32 R2, RZ, RZ, UR6 ;  /* 0x00000006ff027e24 */ /* 0x000fe2000f8e00ff */
[----:B------:R-:W-:Y:S05]  /*53b0*/  MOV R3, UR7 ;  /* 0x0000000700037c02 */ /* 0x000fea0008000f00 */
[----:B-----5:R2:W5:Y:S02]  /*53c0*/  @P3 LDG.E R81, desc[UR46][R2.64] ;  /* 0x0000002e02513981 */ /* 0x020564000c1e1900 */
[----:B-12---:R-:W-:Y:S02]  /*53d0*/  @!P3 IMAD.U32 R81, RZ, RZ, UR4 ;  /* 0x00000004ff51be24 */ /* 0x006fe4000f8e00ff */
.L_x_85:
[----:B------:R-:W-:Y:S05]  /*53e0*/  @!P4 BRA `(.L_x_86) ;  /* 0x000000000020c947 */ /* 0x000fea0003800000 */
[----:B------:R-:W-:Y:S04]  /*53f0*/  ISETP.NE.U32.AND P3, PT, R148, RZ, PT ;  /* 0x000000ff9400720c */ /* 0x000fe80003f65070 */
[----:B------:R-:W-:Y:S11]  /*5400*/  ISETP.NE.AND.EX P3, PT, R149, RZ, PT, P3 ;  /* 0x000000ff9500720c */ /* 0x000ff60003f65330 */
[----:B------:R-:W-:Y:S02]  /*5410*/  @!UPT UIADD3 URZ, UPT, UPT, URZ, URZ, URZ ;  /* 0x000000fffffff290 */ /* 0x000fe4000fffe0ff */
[----:B------:R-:W1:Y:S01]  /*5420*/  @P3 LDC.64 R2, c[0x0][0x8a8] ;  /* 0x00022a00ff023b82 */ /* 0x000e620000000a00 */
[----:B------:R-:W-:Y:S04]  /*5430*/  @P3 IMAD R0, R150, UR36, RZ ;  /* 0x0000002496003c24 */ /* 0x000fe8000f8e02ff */
[----:B-1----:R-:W-:Y:S05]  /*5440*/  @P3 IMAD.WIDE R2, R0, 0x4, R2 ;  /* 0x0000000400023825 */ /* 0x002fea00078e0202 */
[----:B-----5:R1:W5:Y:S02]  /*5450*/  @P3 LDG.E R78, desc[UR46][R2.64] ;  /* 0x0000002e024e3981 */ /* 0x020364000c1e1900 */
[----:B-1----:R-:W2:Y:S02]  /*5460*/  @!P3 LDC R78, c[0x0][0x8a0] ;  /* 0x00022800ff4ebb82 */ /* 0x002ea40000000800 */
.L_x_86:
[----:B-----5:R-:W-:Y:S01]  /*5470*/  FSETP.NEU.AND P3, PT, R81, RZ, PT ;  /* 0x000000ff5100720b */ /* 0x020fe20003f6d000 */
[----:B------:R-:W-:Y:S01]  /*5480*/  IMAD.SHL.U32 R182, R160, 0x2, RZ ;  /* 0x00000002a0b67824 */ /* 0x000fe200078e00ff */
[----:B------:R-:W-:Y:S01]  /*5490*/  SEL R3, RZ, 0xffffffff, P2 ;  /* 0xffffffffff037807 */ /* 0x000fe20001000000 */
[----:B------:R-:W-:Y:S01]  /*54a0*/  IMAD.SHL.U32 R100, R168, 0x10, RZ ;  /* 0x00000010a8647824 */ /* 0x000fe200078e00ff */
[----:B------:R-:W-:Y:S01]  /*54b0*/  @P1 LOP3.LUT P2, RZ, R155, 0xff, RZ, 0xc0, !PT ;  /* 0x000000ff9bff1812 */ /* 0x000fe2000784c0ff */
[----:B------:R-:W-:Y:S01]  /*54c0*/  VIADD R181, R182, UR48 ;  /* 0x00000030b6b57c36 */ /* 0x000fe20008000000 */
[----:B------:R-:W-:Y:S01]  /*54d0*/  @P1 SEL R2, RZ, 0xffffffff, P3 ;  /* 0xffffffffff021807 */ /* 0x000fe20001800000 */
[----:B------:R-:W-:Y:S01]  /*54e0*/  IMAD.MOV.U32 R108, RZ, RZ, -0x10 ;  /* 0xfffffff0ff6c7424 */ /* 0x000fe200078e00ff */
[----:B------:R-:W-:Y:S01]  /*54f0*/  LOP3.LUT R167, R167, 0x1, RZ, 0x3c, !PT ;  /* 0x00000001a7a77812 */ /* 0x000fe200078e3cff */
[----:B------:R-:W-:Y:S01]  /*5500*/  IMAD.SHL.U32 R102, R169, 0x10, RZ ;  /* 0x00000010a9667824 */ /* 0x000fe200078e00ff */
[----:B------:R-:W-:Y:S01]  /*5510*/  @P0 SEL R2, R3, R2, !P2 ;  /* 0x0000000203020207 */ /* 0x000fe20005000000 */
[C---:B------:R-:W-:Y:S01]  /*5520*/  IMAD.IADD R177, R181.reuse, 0x1, R100 ;  /* 0x00000001b5b17824 */ /* 0x040fe200078e0264 */
[----:B------:R-:W-:Y:S01]  /*5530*/  LEA R87, R76, UR48, 0x3 ;  /* 0x000000304c577c11 */ /* 0x000fe2000f8e18ff */
[----:B------:R-:W-:Y:S01]  /*5540*/  IMAD.IADD R180, R181, 0x1, R102 ;  /* 0x00000001b5b47824 */ /* 0x000fe200078e0266 */
[----:B------:R-:W-:Y:S01]  /*5550*/  @P1 LOP3.LUT R2, R2, 0x1, RZ, 0xc0, !PT ;  /* 0x0000000102021812 */ /* 0x000fe200078ec0ff */
[----:B------:R-:W-:Y:S01]  /*5560*/  IMAD.IADD R175, R102, 0x1, R177 ;  /* 0x0000000166af7824 */ /* 0x000fe200078e02b1 */
[----:B------:R-:W-:Y:S01]  /*5570*/  SHF.L.U32 R0, R166, 0x1f, RZ ;  /* 0x0000001fa6007819 */ /* 0x000fe200000006ff */
[----:B------:R-:W-:Y:S01]  /*5580*/  BSSY B1, `(.L_x_87) ;  /* 0x000004a000017945 */ /* 0x000fe20003800000 */
[----:B------:R-:W-:Y:S01]  /*5590*/  ISETP.NE.U32.OR P4, PT, R2, 0x1, !P1 ;  /* 0x000000010200780c */ /* 0x000fe20004f85470 */
[----:B------:R-:W-:Y:S01]  /*55a0*/  IMAD.MOV.U32 R103, RZ, RZ, 0x1 ;  /* 0x00000001ff677424 */ /* 0x000fe200078e00ff */
[----:B------:R-:W-:Y:S01]  /*55b0*/  PLOP3.LUT P2, PT, PT, PT, UP1, 0x80, 0x8 ;  /* 0x000000000008781c */ /* 0x000fe20003f4f018 */
[----:B------:R-:W-:Y:S01]  /*55c0*/  IMAD R80, R76, 0x100, R79 ;  /* 0x000001004c507824 */ /* 0x000fe200078e024f */
[----:B------:R-:W-:Y:S01]  /*55d0*/  SEL R2, RZ, 0xffffffff, P3 ;  /* 0xffffffffff027807 */ /* 0x000fe20001800000 */
[----:B------:R-:W-:Y:S01]  /*55e0*/  IMAD.MOV.U32 R101, RZ, RZ, RZ ;  /* 0x000000ffff657224 */ /* 0x000fe200078e00ff */
[----:B------:R-:W-:Y:S02]  /*55f0*/  LOP3.LUT P3, R172, R155, 0xff, RZ, 0xc0, !PT ;  /* 0x000000ff9bac7812 */ /* 0x000fe4000786c0ff */
[----:B------:R-:W-:Y:S02]  /*5600*/  CS2R R146, SRZ ;  /* 0x0000000000927805 */ /* 0x000fe4000001ff00 */
[----:B------:R-:W-:Y:S02]  /*5610*/  P2R R179, PR, RZ, 0x10 ;  /* 0x00000010ffb37803 */ /* 0x000fe40000000000 */
[----:B------:R-:W-:Y:S02]  /*5620*/  CS2R R144, SRZ ;  /* 0x0000000000907805 */ /* 0x000fe4000001ff00 */
[----:B------:R-:W-:Y:S02]  /*5630*/  CS2R R138, SRZ ;  /* 0x00000000008a7805 */ /* 0x000fe4000001ff00 */
[----:B------:R-:W-:Y:S02]  /*5640*/  CS2R R136, SRZ ;  /* 0x0000000000887805 */ /* 0x000fe4000001ff00 */
[----:B------:R-:W-:Y:S02]  /*5650*/  CS2R R130, SRZ ;  /* 0x0000000000827805 */ /* 0x000fe4000001ff00 */
[----:B------:R-:W-:Y:S02]  /*5660*/  @P4 SHF.L.U32 R4, R167, 0x1f, RZ ;  /* 0x0000001fa7044819 */ /* 0x000fe400000006ff */
[----:B------:R-:W-:Y:S02]  /*5670*/  CS2R R128, SRZ ;  /* 0x0000000000807805 */ /* 0x000fe4000001ff00 */
[----:B------:R-:W-:Y:S02]  /*5680*/  @P2 SEL R2, R3, R2, !P3 ;  /* 0x0000000203022207 */ /* 0x000fe40005800000 */
[----:B------:R-:W-:Y:S01]  /*5690*/  CS2R R122, SRZ ;  /* 0x00000000007a7805 */ /* 0x000fe2000001ff00 */
[----:B------:R-:W1:Y:S01]  /*56a0*/  @P4 SYNCS.PHASECHK.TRANS64.TRYWAIT P1, [UR48+0x30], R4 ;  /* 0x00003004ff0045a7 */ /* 0x000e620008021130 */
[----:B------:R-:W-:Y:S02]  /*56b0*/  CS2R R120, SRZ ;  /* 0x0000000000787805 */ /* 0x000fe4000001ff00 */
[----:B------:R-:W-:Y:S02]  /*56c0*/  LOP3.LUT R2, R2, 0x1, RZ, 0xc0, !PT ;  /* 0x0000000102027812 */ /* 0x000fe400078ec0ff */
[----:B------:R-:W-:Y:S02]  /*56d0*/  CS2R R114, SRZ ;  /* 0x0000000000727805 */ /* 0x000fe4000001ff00 */
[----:B------:R-:W-:Y:S02]  /*56e0*/  CS2R R112, SRZ ;  /* 0x0000000000707805 */ /* 0x000fe4000001ff00 */
[----:B------:R-:W-:Y:S02]  /*56f0*/  CS2R R106, SRZ ;  /* 0x00000000006a7805 */ /* 0x000fe4000001ff00 */
[----:B------:R-:W-:Y:S02]  /*5700*/  ISETP.NE.U32.AND P2, PT, R2, 0x1, PT ;  /* 0x000000010200780c */ /* 0x000fe40003f45070 */
[----:B------:R-:W-:Y:S02]  /*5710*/  CS2R R104, SRZ ;  /* 0x0000000000687805 */ /* 0x000fe4000001ff00 */
[----:B------:R-:W-:Y:S02]  /*5720*/  CS2R R98, SRZ ;  /* 0x0000000000627805 */ /* 0x000fe4000001ff00 */
[----:B------:R-:W-:Y:S02]  /*5730*/  CS2R R96, SRZ ;  /* 0x0000000000607805 */ /* 0x000fe4000001ff00 */
[----:B------:R-:W-:Y:S02]  /*5740*/  P2R R109, PR, RZ, 0x4 ;  /* 0x00000004ff6d7803 */ /* 0x000fe40000000000 */
[----:B------:R-:W-:Y:S02]  /*5750*/  CS2R R90, SRZ ;  /* 0x00000000005a7805 */ /* 0x000fe4000001ff00 */
[----:B------:R-:W-:Y:S02]  /*5760*/  ISETP.NE.U32.AND P2, PT, R161, 0x1, PT ;  /* 0x00000001a100780c */ /* 0x000fe40003f45070 */
[----:B------:R-:W-:Y:S01]  /*5770*/  CS2R R88, SRZ ;  /* 0x0000000000587805 */ /* 0x000fe2000001ff00 */
[----:B------:R3:W4:Y:S01]  /*5780*/  SYNCS.PHASECHK.TRANS64.TRYWAIT P0, [R87+URZ+0xa0], R0 ;  /* 0x0000a000570075a7 */ /* 0x00072200080011ff */
[----:B------:R-:W-:Y:S05]  /*5790*/  SEL R108, R108, 0x10, !P2 ;  /* 0x000000106c6c7807 */ /* 0x000fea0005000000 */
[----:B------:R-:W-:Y:S02]  /*57a0*/  IMAD.IADD R181, R181, 0x1, R108 ;  /* 0x00000001b5b57824 */ /* 0x000fe400078e026c */
[C---:B------:R-:W-:Y:S02]  /*57b0*/  IMAD.IADD R178, R108.reuse, 0x1, R180 ;  /* 0x000000016cb27824 */ /* 0x040fe400078e02b4 */
[C---:B------:R-:W-:Y:S02]  /*57c0*/  IMAD.IADD R176, R108.reuse, 0x1, R177 ;  /* 0x000000016cb07824 */ /* 0x040fe400078e02b1 */
[----:B------:R-:W-:Y:S01]  /*57d0*/  IMAD.IADD R174, R108, 0x1, R175 ;  /* 0x000000016cae7824 */ /* 0x000fe200078e02af */
[----:B-1----:R-:W-:Y:S01]  /*57e0*/  @P4 SEL R103, RZ, 0x1, !P1 ;  /* 0x00000001ff674807 */ /* 0x002fe20004800000 */
[----:B---3--:R-:W-:Y:S06]  /*57f0*/  @!P4 BRA `(.L_x_88) ;  /* 0x000000000088c947 */ /* 0x008fec0003800000 */
[----:B------:R-:W-:Y:S01]  /*5800*/  IMAD.MOV.U32 R147, RZ, RZ, RZ ;  /* 0x000000ffff937224 */ /* 0x000fe200078e00ff */
[----:B------:R-:W-:Y:S01]  /*5810*/  ISETP.NE.AND P1, PT, R103, RZ, PT ;  /* 0x000000ff6700720c */ /* 0x000fe20003f25270 */
[----:B------:R-:W-:Y:S01]  /*5820*/  BSSY B0, `(.L_x_89) ;  /* 0x0000014000007945 */ /* 0x000fe20003800000 */
[----:B------:R-:W-:Y:S02]  /*5830*/  CS2R R90, SRZ ;  /* 0x00000000005a7805 */ /* 0x000fe4000001ff00 */
        /* <DEDUP_REMOVED lines=13> */
[----:B------:R-:W-:Y:S01]  /*5910*/  CS2R R144, SRZ ;  /* 0x0000000000907805 */ /* 0x000fe2000001ff00 */
[----:B------:R-:W-:Y:S06]  /*5920*/  @P1 BRA `(.L_x_90) ;  /* 0x00000000000c1947 */ /* 0x000fec0003800000 */
[----:B------:R-:W-:Y:S04]  /*5930*/  SHF.L.U32 R3, R167, 0x1f, RZ ;  /* 0x0000001fa7037819 */ /* 0x000fe800000006ff */
[----:B------:R-:W1:Y:S02]  /*5940*/  SYNCS.PHASECHK.TRANS64.TRYWAIT P1, [UR48+0x30], R3 ;  /* 0x00003003ff0075a7 */ /* 0x000e640008021130 */
[----:B-1----:R-:W-:Y:S05]  /*5950*/  @!P1 BRA `(.L_x_91) ;  /* 0x0000005800d49947 */ /* 0x002fea0003800000 */
.L_x_90:
[----:B------:R-:W-:Y:S05]  /*5960*/  BSYNC B0 ;  /* 0x0000000000007941 */ /* 0x000fea0003800000 */
.L_x_89:
[----:B------:R-:W-:Y:S01]  /*5970*/  ISETP.NE.AND P1, PT, R109, RZ, PT ;  /* 0x000000ff6d00720c */ /* 0x000fe20003f25270 */
[----:B------:R-:W-:Y:S11]  /*5980*/  HFMA2 R101, -RZ, RZ, 0, 5.9604644775390625e-08 ;  /* 0x00000001ff657431 */ /* 0x000ff600000001ff */
[----:B------:R-:W-:Y:S01]  /*5990*/  @!UPT UIADD3 URZ, UPT, UPT, URZ, URZ, URZ ;  /* 0x000000fffffff290 */ /* 0x000fe2000fffe0ff */
[----:B------:R3:W1:Y:S04]  /*59a0*/  @P1 LDS.128 R88, [R182+UR48+0x400] ;  /* 0x00040030b6581984 */ /* 0x0006680008000c00 */
[----:B------:R3:W1:Y:S04]  /*59b0*/  @P1 LDS.128 R96, [R181+0x400] ;  /* 0x00040000b5601984 */ /* 0x0006680000000c00 */
[----:B------:R3:W1:Y:S04]  /*59c0*/  @P1 LDS.128 R104, [R180+0x400] ;  /* 0x00040000b4681984 */ /* 0x0006680000000c00 */
[----:B------:R3:W1:Y:S04]  /*59d0*/  @P1 LDS.128 R112, [R178+0x400] ;  /* 0x00040000b2701984 */ /* 0x0006680000000c00 */
[----:B------:R3:W1:Y:S04]  /*59e0*/  @P1 LDS.128 R120, [R177+0x400] ;  /* 0x00040000b1781984 */ /* 0x0006680000000c00 */
[----:B------:R3:W1:Y:S04]  /*59f0*/  @P1 LDS.128 R128, [R176+0x400] ;  /* 0x00040000b0801984 */ /* 0x0006680000000c00 */
[----:B------:R3:W1:Y:S04]  /*5a00*/  @P1 LDS.128 R136, [R175+0x400] ;  /* 0x00040000af881984 */ /* 0x0006680000000c00 */
[----:B------:R3:W1:Y:S02]  /*5a10*/  @P1 LDS.128 R144, [R174+0x400] ;  /* 0x00040000ae901984 */ /* 0x0006640000000c00 */
.L_x_88:
[----:B------:R-:W-:Y:S05]  /*5a20*/  BSYNC B1 ;  /* 0x0000000000017941 */ /* 0x000fea0003800000 */
.L_x_87:
[----:B-1----:R-:W-:Y:S04]  /*5a30*/  SHF.R.U32.HI R3, RZ, 0x15, R80 ;  /* 0x00000015ff037819 */ /* 0x002fe80000011650 */
[----:B------:R-:W-:Y:S01]  /*5a40*/  LOP3.LUT P1, RZ, R3, 0x3, R162, 0x48, !PT ;  /* 0x0000000303ff7812 */ /* 0x000fe200078248a2 */
[----:B------:R-:W-:Y:S01]  /*5a50*/  @!UPT UIADD3 URZ, UPT, UPT, URZ, URZ, URZ ;  /* 0x000000fffffff290 */ /* 0x000fe2000fffe0ff */
[----:B----4-:R-:W-:Y:S11]  /*5a60*/  @P0 BRA `(.L_x_92) ;  /* 0x0000000000080947 */ /* 0x010ff60003800000 */
[----:B------:R-:W1:Y:S02]  /*5a70*/  SYNCS.PHASECHK.TRANS64.TRYWAIT P0, [R87+URZ+0xa0], R0 ;  /* 0x0000a000570075a7 */ /* 0x000e6400080011ff */
[----:B-1----:R-:W-:Y:S05]  /*5a80*/  @!P0 BRA `(.L_x_93) ;  /* 0x0000005800a08947 */ /* 0x002fea0003800000 */
.L_x_92:
[----:B------:R-:W-:Y:S05]  /*5a90*/  @!P1 BRA `(.L_x_94) ;  /* 0x0000000000409947 */ /* 0x000fea0003800000 */
[----:B------:R-:W4:Y:S01]  /*5aa0*/  LDCU.64 UR8, c[0x4][0x70] ;  /* 0x01000e00ff0877ac */ /* 0x000f220008000a00 */
[----:B------:R-:W-:Y:S01]  /*5ab0*/  MOV R3, 0x0 ;  /* 0x0000000000037802 */ /* 0x000fe20000000f00 */
[----:B------:R-:W-:Y:S02]  /*5ac0*/  HFMA2 R12, -RZ, RZ, 0, 5.9604644775390625e-08 ;  /* 0x00000001ff0c7431 */ /* 0x000fe400000001ff */
[----:B------:R-:W-:Y:S02]  /*5ad0*/  IMAD.MOV.U32 R8, RZ, RZ, 0x192 ;  /* 0x00000192ff087424 */ /* 0x000fe400078e00ff */
[----:B------:R-:W-:Y:S01]  /*5ae0*/  IMAD.MOV.U32 R13, RZ, RZ, RZ ;  /* 0x000000ffff0d7224 */ /* 0x000fe200078e00ff */
[----:B------:R-:W5:Y:S01]  /*5af0*/  LDCU.64 UR6, c[0x4][0x78] ;  /* 0x01000f00ff0677ac */ /* 0x000f620008000a00 */
[----:B------:R-:W1:Y:S01]  /*5b00*/  LDC.64 R2, c[0x4][R3] ;  /* 0x0100000003027b82 */ /* 0x000e620000000a00 */
[----:B------:R-:W2:Y:S01]  /*5b10*/  LDCU.64 UR4, c[0x4][0x10] ;  /* 0x01000200ff0477ac */ /* 0x000ea20008000a00 */
[----:B----4-:R-:W-:Y:S01]  /*5b20*/  MOV R5, UR9 ;  /* 0x0000000900057c02 */ /* 0x010fe20008000f00 */
[----:B------:R-:W-:Y:S01]  /*5b30*/  IMAD.U32 R4, RZ, RZ, UR8 ;  /* 0x00000008ff047e24 */ /* 0x000fe2000f8e00ff */
[----:B-----5:R-:W-:Y:S01]  /*5b40*/  MOV R7, UR7 ;  /* 0x0000000700077c02 */ /* 0x020fe20008000f00 */
[----:B------:R-:W-:Y:S01]  /*5b50*/  IMAD.U32 R6, RZ, RZ, UR6 ;  /* 0x00000006ff067e24 */ /* 0x000fe2000f8e00ff */
[----:B--2---:R-:W-:Y:S01]  /*5b60*/  MOV R11, UR5 ;  /* 0x00000005000b7c02 */ /* 0x004fe20008000f00 */
[----:B------:R-:W-:Y:S02]  /*5b70*/  IMAD.U32 R10, RZ, RZ, UR4 ;  /* 0x00000004ff0a7e24 */ /* 0x000fe4000f8e00ff */
[----:B------:R-:W-:Y:S07]  /*5b80*/  LEPC R20, `(.L_x_94) ;  /* 0x000000001014794e */ /* 0x000fee0000000000 */
[----:B-1-3--:R-:W-:Y:S05]  /*5b90*/  CALL.ABS.NOINC R2 ;  /* 0x0000000002007343 */ /* 0x00afea0003c00000 */
.L_x_94:
[----:B------:R-:W-:Y:S01]  /*5ba0*/  SHF.L.U32 R82, R88, 0x10, RZ ;  /* 0x0000001058527819 */ /* 0x000fe200000006ff */
[----:B------:R-:W-:Y:S05]  /*5bb0*/  WARPSYNC.ALL ;  /* 0x0000000000007948 */ /* 0x000fea0003800000 */
[----:B------:R-:W-:Y:S01]  /*5bc0*/  R2UR UR4, R80 ;  /* 0x00000000500472ca */ /* 0x000fe200000e0000 */
[----:B------:R-:W-:Y:S01]  /*5bd0*/  BSSY.RECONVERGENT B0, `(.L_x_95) ;  /* 0x00000fc000007945 */ /* 0x000fe20003800200 */
[----:B------:R-:W-:Y:S02]  /*5be0*/  LOP3.LUT R83, R88, 0xffff0000, RZ, 0xc0, !PT ;  /* 0xffff000058537812 */ /* 0x000fe400078ec0ff */
[----:B------:R-:W-:Y:S02]  /*5bf0*/  LOP3.LUT R84, R89, 0xffff0000, RZ, 0xc0, !PT ;  /* 0xffff000059547812 */ /* 0x000fe400078ec0ff */
[C---:B------:R-:W-:Y:S02]  /*5c00*/  SHF.L.U32 R85, R107.reuse, 0x10, RZ ;  /* 0x000000106b557819 */ /* 0x040fe400000006ff */
[----:B------:R-:W-:Y:S02]  /*5c10*/  LOP3.LUT R86, R107, 0xffff0000, RZ, 0xc0, !PT ;  /* 0xffff00006b567812 */ /* 0x000fe400078ec0ff */
[----:B------:R-:W-:Y:S03]  /*5c20*/  ISETP.NE.AND P0, PT, R170, RZ, PT ;  /* 0x000000ffaa00720c */ /* 0x000fe60003f05270 */
[----:B------:R-:W1:Y:S02]  /*5c30*/  LDTM.x64 R4, tmem[UR4] ;  /* 0x00000004000479ee */ /* 0x000e640008340000 */
[C---:B-12---:R-:W-:Y:S01]  /*5c40*/  FMUL R0, R78.reuse, R4 ;  /* 0x000000044e007220 */ /* 0x046fe20000400000 */
[C---:B------:R-:W-:Y:S01]  /*5c50*/  FMUL R2, R78.reuse, R5 ;  /* 0x000000054e027220 */ /* 0x040fe20000400000 */
[C---:B------:R-:W-:Y:S01]  /*5c60*/  FMUL R3, R78.reuse, R6 ;  /* 0x000000064e037220 */ /* 0x040fe20000400000 */
[----:B------:R-:W-:Y:S01]  /*5c70*/  FMUL R7, R78, R7 ;  /* 0x000000074e077220 */ /* 0x000fe20000400000 */
[----:B------:R-:W-:Y:S01]  /*5c80*/  FFMA R0, R81, R82, R0 ;  /* 0x0000005251007223 */ /* 0x000fe20000000000 */
[----:B------:R-:W-:Y:S01]  /*5c90*/  SHF.L.U32 R82, R89, 0x10, RZ ;  /* 0x0000001059527819 */ /* 0x000fe200000006ff */
[C---:B------:R-:W-:Y:S01]  /*5ca0*/  FFMA R2, R81.reuse, R83, R2 ;  /* 0x0000005351027223 */ /* 0x040fe20000000002 */
[----:B------:R-:W-:Y:S01]  /*5cb0*/  SHF.L.U32 R83, R90, 0x10, RZ ;  /* 0x000000105a537819 */ /* 0x000fe200000006ff */
[C---:B------:R-:W-:Y:S01]  /*5cc0*/  FMUL R4, R78.reuse, R8 ;  /* 0x000000084e047220 */ /* 0x040fe20000400000 */
[----:B------:R-:W-:Y:S01]  /*5cd0*/  FMUL R5, R78, R9 ;  /* 0x000000094e057220 */ /* 0x000fe20000400000 */
[C---:B------:R-:W-:Y:S01]  /*5ce0*/  FFMA R3, R81.reuse, R82, R3 ;  /* 0x0000005251037223 */ /* 0x040fe20000000003 */
[----:B------:R-:W-:Y:S01]  /*5cf0*/  LOP3.LUT R82, R90, 0xffff0000, RZ, 0xc0, !PT ;  /* 0xffff00005a527812 */ /* 0x000fe200078ec0ff */
[----:B------:R-:W-:Y:S01]  /*5d00*/  FFMA R7, R81, R84, R7 ;  /* 0x0000005451077223 */ /* 0x000fe20000000007 */
[----:B------:R-:W-:Y:S01]  /*5d10*/  LOP3.LUT R84, R91, 0xffff0000, RZ, 0xc0, !PT ;  /* 0xffff00005b547812 */ /* 0x000fe200078ec0ff */
[----:B------:R-:W-:Y:S01]  /*5d20*/  FFMA R4, R81, R83, R4 ;  /* 0x0000005351047223 */ /* 0x000fe20000000004 */
[----:B------:R-:W-:Y:S01]  /*5d30*/  SHF.L.U32 R83, R91, 0x10, RZ ;  /* 0x000000105b537819 */ /* 0x000fe200000006ff */
[----:B------:R-:W-:Y:S01]  /*5d40*/  FMUL R6, R78, R10 ;  /* 0x0000000a4e067220 */ /* 0x000fe20000400000 */
[----:B------:R-:W-:Y:S01]  /*5d50*/  F2FP.BF16.F32.PACK_AB R92, R2, R0 ;  /* 0x00000000025c723e */ /* 0x000fe200000010ff */
[----:B------:R-:W-:Y:S01]  /*5d60*/  FMUL R11, R78, R11 ;  /* 0x0000000b4e0b7220 */ /* 0x000fe20000400000 */
[----:B------:R-:W-:Y:S01]  /*5d70*/  F2FP.BF16.F32.PACK_AB R93, R7, R3 ;  /* 0x00000003075d723e */ /* 0x000fe200000010ff */
[C---:B------:R-:W-:Y:S01]  /*5d80*/  FFMA R5, R81.reuse, R82, R5 ;  /* 0x0000005251057223 */ /* 0x040fe20000000005 */
[----:B------:R-:W-:Y:S01]  /*5d90*/  SHF.L.U32 R82, R96, 0x10, RZ ;  /* 0x0000001060527819 */ /* 0x000fe200000006ff */
[----:B------:R-:W-:Y:S01]  /*5da0*/  FFMA R6, R81, R83, R6 ;  /* 0x0000005351067223 */ /* 0x000fe20000000006 */
[----:B------:R-:W-:Y:S01]  /*5db0*/  SHF.L.U32 R83, R98, 0x10, RZ ;  /* 0x0000001062537819 */ /* 0x000fe200000006ff */
[----:B------:R-:W-:Y:S01]  /*5dc0*/  FMUL R8, R78, R12 ;  /* 0x0000000c4e087220 */ /* 0x000fe20000400000 */
[----:B------:R-:W-:Y:S01]  /*5dd0*/  F2FP.BF16.F32.PACK_AB R94, R5, R4 ;  /* 0x00000004055e723e */ /* 0x000fe200000010ff */
[C---:B------:R-:W-:Y:S01]  /*5de0*/  FFMA R11, R81.reuse, R84, R11 ;  /* 0x00000054510b7223 */ /* 0x040fe2000000000b */
[----:B------:R-:W-:Y:S01]  /*5df0*/  LOP3.LUT R84, R96, 0xffff0000, RZ, 0xc0, !PT ;  /* 0xffff000060547812 */ /* 0x000fe200078ec0ff */
[C---:B------:R-:W-:Y:S01]  /*5e00*/  FMUL R9, R78.reuse, R13 ;  /* 0x0000000d4e097220 */ /* 0x040fe20000400000 */
[----:B------:R-:W-:Y:S01]  /*5e10*/  FFMA R8, R81, R82, R8 ;  /* 0x0000005251087223 */ /* 0x000fe20000000008 */
[----:B------:R-:W-:Y:S01]  /*5e20*/  SHF.L.U32 R82, R97, 0x10, RZ ;  /* 0x0000001061527819 */ /* 0x000fe200000006ff */
[C---:B------:R-:W-:Y:S01]  /*5e30*/  FMUL R10, R78.reuse, R14 ;  /* 0x0000000e4e0a7220 */ /* 0x040fe20000400000 */
[----:B------:R-:W-:Y:S01]  /*5e40*/  F2FP.BF16.F32.PACK_AB R95, R11, R6 ;  /* 0x000000060b5f723e */ /* 0x000fe200000010ff */
[----:B------:R-:W-:Y:S01]  /*5e50*/  FFMA R9, R81, R84, R9 ;  /* 0x0000005451097223 */ /* 0x000fe20000000009 */
[----:B------:R-:W-:Y:S01]  /*5e60*/  LOP3.LUT R84, R97, 0xffff0000, RZ, 0xc0, !PT ;  /* 0xffff000061547812 */ /* 0x000fe200078ec0ff */
[----:B------:R-:W-:Y:S01]  /*5e70*/  FMUL R15, R78, R15 ;  /* 0x0000000f4e0f7220 */ /* 0x000fe20000400000 */
[----:B------:R-:W-:Y:S01]  /*5e80*/  FFMA R10, R81, R82, R10 ;  /* 0x00000052510a7223 */ /* 0x000fe2000000000a */
[----:B------:R-:W-:Y:S01]  /*5e90*/  LOP3.LUT R82, R98, 0xffff0000, RZ, 0xc0, !PT ;  /* 0xffff000062527812 */ /* 0x000fe200078ec0ff */
[C---:B------:R-:W-:Y:S01]  /*5ea0*/  FMUL R12, R78.reuse, R16 ;  /* 0x000000104e0c7220 */ /* 0x040fe20000400000 */
[----:B------:R-:W-:Y:S01]  /*5eb0*/  F2FP.BF16.F32.PACK_AB R116, R9, R8 ;  /* 0x000000080974723e */ /* 0x000fe200000010ff */
[----:B------:R-:W-:Y:S01]  /*5ec0*/  FMUL R13, R78, R17 ;  /* 0x000000114e0d7220 */ /* 0x000fe20000400000 */
[----:B------:R-:W-:Y:S01]  /*5ed0*/  FFMA R15, R81, R84, R15 ;  /* 0x00000054510f7223 */ /* 0x000fe2000000000f */
[----:B------:R-:W-:Y:S01]  /*5ee0*/  LOP3.LUT R84, R99, 0xffff0000, RZ, 0xc0, !PT ;  /* 0xffff000063547812 */ /* 0x000fe200078ec0ff */
[----:B------:R-:W-:Y:S01]  /*5ef0*/  FFMA R12, R81, R83, R12 ;  /* 0x00000053510c7223 */ /* 0x000fe2000000000c */
[----:B------:R-:W-:Y:S01]  /*5f00*/  SHF.L.U32 R83, R99, 0x10, RZ ;  /* 0x0000001063537819 */ /* 0x000fe200000006ff */
[----:B------:R-:W-:Y:S01]  /*5f10*/  FFMA R13, R81, R82, R13 ;  /* 0x00000052510d7223 */ /* 0x000fe2000000000d */
[----:B------:R-:W-:Y:S01]  /*5f20*/  SHF.L.U32 R82, R104, 0x10, RZ ;  /* 0x0000001068527819 */ /* 0x000fe200000006ff */
[C---:B------:R-:W-:Y:S01]  /*5f30*/  FMUL R14, R78.reuse, R18 ;  /* 0x000000124e0e7220 */ /* 0x040fe20000400000 */
[----:B------:R-:W-:Y:S01]  /*5f40*/  F2FP.BF16.F32.PACK_AB R117, R15, R10 ;  /* 0x0000000a0f75723e */ /* 0x000fe200000010ff */
[C---:B------:R-:W-:Y:S01]  /*5f50*/  FMUL R19, R78.reuse, R19 ;  /* 0x000000134e137220 */ /* 0x040fe20000400000 */
[----:B------:R-:W-:Y:S01]  /*5f60*/  F2FP.BF16.F32.PACK_AB R118, R13, R12 ;  /* 0x0000000c0d76723e */ /* 0x000fe200000010ff */
[----:B------:R-:W-:Y:S01]  /*5f70*/  FMUL R16, R78, R20 ;  /* 0x000000144e107220 */ /* 0x000fe20000400000 */
[C---:B------:R-:W-:Y:S01]  /*5f80*/  FFMA R14, R81.reuse, R83, R14 ;  /* 0x00000053510e7223 */ /* 0x040fe2000000000e */
[----:B------:R-:W-:Y:S01]  /*5f90*/  SHF.L.U32 R83, R106, 0x10, RZ ;  /* 0x000000106a537819 */ /* 0x000fe200000006ff */
[C---:B------:R-:W-:Y:S01]  /*5fa0*/  FFMA R19, R81.reuse, R84, R19 ;  /* 0x0000005451137223 */ /* 0x040fe20000000013 */
[----:B------:R-:W-:Y:S01]  /*5fb0*/  LOP3.LUT R84, R104, 0xffff0000, RZ, 0xc0, !PT ;  /* 0xffff000068547812 */ /* 0x000fe200078ec0ff */
[----:B------:R-:W-:Y:S01]  /*5fc0*/  FFMA R16, R81, R82, R16 ;  /* 0x0000005251107223 */ /* 0x000fe20000000010 */
[----:B------:R-:W-:Y:S01]  /*5fd0*/  SHF.L.U32 R82, R105, 0x10, RZ ;  /* 0x0000001069527819 */ /* 0x000fe200000006ff */
[C---:B------:R-:W-:Y:S01]  /*5fe0*/  FMUL R17, R78.reuse, R21 ;  /* 0x000000154e117220 */ /* 0x040fe20000400000 */
[----:B------:R-:W-:Y:S01]  /*5ff0*/  F2FP.BF16.F32.PACK_AB R119, R19, R14 ;  /* 0x0000000e1377723e */ /* 0x000fe200000010ff */
[C---:B------:R-:W-:Y:S01]  /*6000*/  FMUL R18, R78.reuse, R22 ;  /* 0x000000164e127220 */ /* 0x040fe20000400000 */
[----:B------:R-:W-:Y:S01]  /*6010*/  FMUL R23, R78, R23 ;  /* 0x000000174e177220 */ /* 0x000fe20000400000 */
[C---:B------:R-:W-:Y:S01]  /*6020*/  FFMA R17, R81.reuse, R84, R17 ;  /* 0x0000005451117223 */ /* 0x040fe20000000011 */
[----:B------:R-:W-:Y:S01]  /*6030*/  LOP3.LUT R84, R106, 0xffff0000, RZ, 0xc0, !PT ;  /* 0xffff00006a547812 */ /* 0x000fe200078ec0ff */
[----:B------:R-:W-:Y:S01]  /*6040*/  FFMA R18, R81, R82, R18 ;  /* 0x0000005251127223 */ /* 0x000fe20000000012 */
[----:B------:R-:W-:Y:S01]  /*6050*/  LOP3.LUT R82, R105, 0xffff0000, RZ, 0xc0, !PT ;  /* 0xffff000069527812 */ /* 0x000fe200078ec0ff */
[C---:B------:R-:W-:Y:S01]  /*6060*/  FMUL R20, R78.reuse, R24 ;  /* 0x000000184e147220 */ /* 0x040fe20000400000 */
[----:B------:R-:W-:Y:S01]  /*6070*/  F2FP.BF16.F32.PACK_AB R124, R17, R16 ;  /* 0x00000010117c723e */ /* 0x000fe200000010ff */
[C---:B------:R-:W-:Y:S01]  /*6080*/  FMUL R21, R78.reuse, R25 ;  /* 0x000000194e157220 */ /* 0x040fe20000400000 */
[----:B------:R-:W-:Y:S01]  /*6090*/  FMUL R22, R78, R26 ;  /* 0x0000001a4e167220 */ /* 0x000fe20000400000 */
[C---:B------:R-:W-:Y:S01]  /*60a0*/  FFMA R23, R81.reuse, R82, R23 ;  /* 0x0000005251177223 */ /* 0x040fe20000000017 */
[----:B------:R-:W-:Y:S01]  /*60b0*/  SHF.L.U32 R82, R112, 0x10, RZ ;  /* 0x0000001070527819 */ /* 0x000fe200000006ff */
[C---:B------:R-:W-:Y:S01]  /*60c0*/  FMUL R27, R78.reuse, R27 ;  /* 0x0000001b4e1b7220 */ /* 0x040fe20000400000 */
[----:B------:R-:W-:Y:S01]  /*60d0*/  FFMA R20, R81, R83, R20 ;  /* 0x0000005351147223 */ /* 0x000fe20000000014 */
[----:B------:R-:W-:Y:S01]  /*60e0*/  SHF.L.U32 R83, R113, 0x10, RZ ;  /* 0x0000001071537819 */ /* 0x000fe200000006ff */
[----:B------:R-:W-:Y:S01]  /*60f0*/  FMUL R24, R78, R28 ;  /* 0x0000001c4e187220 */ /* 0x000fe20000400000 */
[----:B------:R-:W-:Y:S01]  /*6100*/  F2FP.BF16.F32.PACK_AB R125, R23, R18 ;  /* 0x00000012177d723e */ /* 0x000fe200000010ff */
[C---:B------:R-:W-:Y:S01]  /*6110*/  FFMA R21, R81.reuse, R84, R21 ;  /* 0x0000005451157223 */ /* 0x040fe20000000015 */
[----:B------:R-:W-:Y:S01]  /*6120*/  LOP3.LUT R84, R112, 0xffff0000, RZ, 0xc0, !PT ;  /* 0xffff000070547812 */ /* 0x000fe200078ec0ff */
[----:B------:R-:W-:Y:S01]  /*6130*/  FFMA R22, R81, R85, R22 ;  /* 0x0000005551167223 */ /* 0x000fe20000000016 */
[----:B------:R-:W-:Y:S01]  /*6140*/  SHF.L.U32 R85, R115, 0x10, RZ ;  /* 0x0000001073557819 */ /* 0x000fe200000006ff */
[----:B------:R-:W-:Y:S01]  /*6150*/  FFMA R27, R81, R86, R27 ;  /* 0x00000056511b7223 */ /* 0x000fe2000000001b */
[----:B------:R-:W-:Y:S01]  /*6160*/  F2FP.BF16.F32.PACK_AB R126, R21, R20 ;  /* 0x00000014157e723e */ /* 0x000fe200000010ff */
[----:B------:R-:W-:Y:S01]  /*6170*/  FFMA R24, R81, R82, R24 ;  /* 0x0000005251187223 */ /* 0x000fe20000000018 */
[----:B------:R-:W-:Y:S01]  /*6180*/  LOP3.LUT R82, R113, 0xffff0000, RZ, 0xc0, !PT ;  /* 0xffff000071527812 */ /* 0x000fe200078ec0ff */
[C---:B------:R-:W-:Y:S01]  /*6190*/  FMUL R25, R78.reuse, R29 ;  /* 0x0000001d4e197220 */ /* 0x040fe20000400000 */
[----:B------:R-:W-:Y:S01]  /*61a0*/  F2FP.BF16.F32.PACK_AB R127, R27, R22 ;  /* 0x000000161b7f723e */ /* 0x000fe200000010ff */
[C---:B------:R-:W-:Y:S01]  /*61b0*/  FMUL R26, R78.reuse, R30 ;  /* 0x0000001e4e1a7220 */ /* 0x040fe20000400000 */
[----:B------:R-:W-:Y:S01]  /*61c0*/  LOP3.LUT R86, R147, 0xffff0000, RZ, 0xc0, !PT ;  /* 0xffff000093567812 */ /* 0x000fe200078ec0ff */
[----:B------:R-:W-:Y:S01]  /*61d0*/  FMUL R31, R78, R31 ;  /* 0x0000001f4e1f7220 */ /* 0x000fe20000400000 */
[----:B------:R-:W-:Y:S01]  /*61e0*/  FFMA R25, R81, R84, R25 ;  /* 0x0000005451197223 */ /* 0x000fe20000000019 */
[----:B------:R-:W-:Y:S01]  /*61f0*/  LOP3.LUT R84, R115, 0xffff0000, RZ, 0xc0, !PT ;  /* 0xffff000073547812 */ /* 0x000fe200078ec0ff */
[C---:B------:R-:W-:Y:S01]  /*6200*/  FFMA R26, R81.reuse, R83, R26 ;  /* 0x00000053511a7223 */ /* 0x040fe2000000001a */
[C---:B------:R-:W-:Y:S01]  /*6210*/  SHF.L.U32 R83, R114.reuse, 0x10, RZ ;  /* 0x0000001072537819 */ /* 0x040fe200000006ff */
[C---:B------:R-:W-:Y:S01]  /*6220*/  FFMA R31, R81.reuse, R82, R31 ;  /* 0x00000052511f7223 */ /* 0x040fe2000000001f */
[----:B------:R-:W-:Y:S01]  /*6230*/  LOP3.LUT R82, R114, 0xffff0000, RZ, 0xc0, !PT ;  /* 0xffff000072527812 */ /* 0x000fe200078ec0ff */
[C---:B------:R-:W-:Y:S01]  /*6240*/  FMUL R28, R78.reuse, R32 ;  /* 0x000000204e1c7220 */ /* 0x040fe20000400000 */
[C---:B------:R-:W-:Y:S01]  /*6250*/  FMUL R29, R78.reuse, R33 ;  /* 0x000000214e1d7220 */ /* 0x040fe20000400000 */
[C---:B------:R-:W-:Y:S01]  /*6260*/  FMUL R30, R78.reuse, R34 ;  /* 0x000000224e1e7220 */ /* 0x040fe20000400000 */
[----:B------:R-:W-:Y:S01]  /*6270*/  FMUL R35, R78, R35 ;  /* 0x000000234e237220 */ /* 0x000fe20000400000 */
[----:B------:R-:W-:Y:S01]  /*6280*/  FFMA R28, R81, R83, R28 ;  /* 0x00000053511c7223 */ /* 0x000fe2000000001c */
[----:B------:R-:W-:Y:S01]  /*6290*/  SHF.L.U32 R83, R121, 0x10, RZ ;  /* 0x0000001079537819 */ /* 0x000fe200000006ff */
[C---:B------:R-:W-:Y:S01]  /*62a0*/  FFMA R29, R81.reuse, R82, R29 ;  /* 0x00000052511d7223 */ /* 0x040fe2000000001d */
[C---:B------:R-:W-:Y:S01]  /*62b0*/  SHF.L.U32 R82, R120.reuse, 0x10, RZ ;  /* 0x0000001078527819 */ /* 0x040fe200000006ff */
[----:B------:R-:W-:Y:S01]  /*62c0*/  FFMA R30, R81, R85, R30 ;  /* 0x00000055511e7223 */ /* 0x000fe2000000001e */
[----:B------:R-:W-:Y:S01]  /*62d0*/  SHF.L.U32 R85, R123, 0x10, RZ ;  /* 0x000000107b557819 */ /* 0x000fe200000006ff */
[C---:B------:R-:W-:Y:S01]  /*62e0*/  FFMA R35, R81.reuse, R84, R35 ;  /* 0x0000005451237223 */ /* 0x040fe20000000023 */
[----:B------:R-:W-:Y:S01]  /*62f0*/  LOP3.LUT R84, R120, 0xffff0000, RZ, 0xc0, !PT ;  /* 0xffff000078547812 */ /* 0x000fe200078ec0ff */
[C---:B------:R-:W-:Y:S01]  /*6300*/  FMUL R32, R78.reuse, R36 ;  /* 0x000000244e207220 */ /* 0x040fe20000400000 */
[C---:B------:R-:W-:Y:S01]  /*6310*/  FMUL R33, R78.reuse, R37 ;  /* 0x000000254e217220 */ /* 0x040fe20000400000 */
[----:B------:R-:W-:Y:S01]  /*6320*/  FMUL R34, R78, R38 ;  /* 0x000000264e227220 */ /* 0x000fe20000400000 */
[----:B------:R1:W-:Y:S01]  /*6330*/  STS.128 [R182+UR48+0x400], R92 ;  /* 0x0004005cb6007988 */ /* 0x0003e20008000c30 */
[----:B------:R-:W-:Y:S01]  /*6340*/  FFMA R32, R81, R82, R32 ;  /* 0x0000005251207223 */ /* 0x000fe20000000020 */
[----:B------:R-:W-:Y:S01]  /*6350*/  LOP3.LUT R82, R121, 0xffff0000, RZ, 0xc0, !PT ;  /* 0xffff000079527812 */ /* 0x000fe200078ec0ff */
[C---:B------:R-:W-:Y:S01]  /*6360*/  FFMA R33, R81.reuse, R84, R33 ;  /* 0x0000005451217223 */ /* 0x040fe20000000021 */
[----:B------:R-:W-:Y:S01]  /*6370*/  LOP3.LUT R84, R122, 0xffff0000, RZ, 0xc0, !PT ;  /* 0xffff00007a547812 */ /* 0x000fe200078ec0ff */
[----:B------:R-:W-:Y:S01]  /*6380*/  FMUL R39, R78, R39 ;  /* 0x000000274e277220 */ /* 0x000fe20000400000 */
[C---:B------:R-:W-:Y:S01]  /*6390*/  FFMA R34, R81.reuse, R83, R34 ;  /* 0x0000005351227223 */ /* 0x040fe20000000022 */
[----:B------:R-:W-:Y:S01]  /*63a0*/  SHF.L.U32 R83, R122, 0x10, RZ ;  /* 0x000000107a537819 */ /* 0x000fe200000006ff */
[C---:B------:R-:W-:Y:S01]  /*63b0*/  FMUL R36, R78.reuse, R40 ;  /* 0x000000284e247220 */ /* 0x040fe20000400000 */
[----:B------:R-:W-:Y:S01]  /*63c0*/  FFMA R39, R81, R82, R39 ;  /* 0x0000005251277223 */ /* 0x000fe20000000027 */
[----:B------:R-:W-:Y:S01]  /*63d0*/  LOP3.LUT R82, R123, 0xffff0000, RZ, 0xc0, !PT ;  /* 0xffff00007b527812 */ /* 0x000fe200078ec0ff */
[C---:B------:R-:W-:Y:S01]  /*63e0*/  FMUL R37, R78.reuse, R41 ;  /* 0x000000294e257220 */ /* 0x040fe20000400000 */
[C---:B------:R-:W-:Y:S01]  /*63f0*/  FMUL R38, R78.reuse, R42 ;  /* 0x0000002a4e267220 */ /* 0x040fe20000400000 */
[----:B------:R-:W-:Y:S01]  /*6400*/  FMUL R43, R78, R43 ;  /* 0x0000002b4e2b7220 */ /* 0x000fe20000400000 */
[C---:B------:R-:W-:Y:S01]  /*6410*/  FFMA R36, R81.reuse, R83, R36 ;  /* 0x0000005351247223 */ /* 0x040fe20000000024 */
[C---:B------:R-:W-:Y:S01]  /*6420*/  SHF.L.U32 R83, R128.reuse, 0x10, RZ ;  /* 0x0000001080537819 */ /* 0x040fe200000006ff */
[----:B------:R2:W-:Y:S01]  /*6430*/  STS.128 [R181+0x400], R116 ;  /* 0x00040074b5007388 */ /* 0x0005e20000000c00 */
[----:B------:R-:W-:Y:S01]  /*6440*/  FFMA R37, R81, R84, R37 ;  /* 0x0000005451257223 */ /* 0x000fe20000000025 */
[----:B------:R-:W-:Y:S01]  /*6450*/  LOP3.LUT R84, R129, 0xffff0000, RZ, 0xc0, !PT ;  /* 0xffff000081547812 */ /* 0x000fe200078ec0ff */
[----:B------:R-:W-:Y:S01]  /*6460*/  FFMA R38, R81, R85, R38 ;  /* 0x0000005551267223 */ /* 0x000fe20000000026 */
[----:B------:R-:W-:Y:S01]  /*6470*/  SHF.L.U32 R85, R129, 0x10, RZ ;  /* 0x0000001081557819 */ /* 0x000fe200000006ff */
        /* <DEDUP_REMOVED lines=8> */
[----:B------:R4:W-:Y:S01]  /*6500*/  STS.128 [R180+0x400], R124 ;  /* 0x0004007cb4007388 */ /* 0x0009e20000000c00 */
[C---:B------:R-:W-:Y:S01]  /*6510*/  FFMA R41, R81.reuse, R82, R41 ;  /* 0x0000005251297223 */ /* 0x040fe20000000029 */
[C---:B------:R-:W-:Y:S01]  /*6520*/  SHF.L.U32 R82, R130.reuse, 0x10, RZ ;  /* 0x0000001082527819 */ /* 0x040fe200000006ff */
[----:B------:R-:W-:Y:S01]  /*6530*/  FFMA R42, R81, R85, R42 ;  /* 0x00000055512a7223 */ /* 0x000fe2000000002a */
[----:B------:R-:W-:Y:S01]  /*6540*/  SHF.L.U32 R85, R137, 0x10, RZ ;  /* 0x0000001089557819 */ /* 0x000fe200000006ff */
[----:B------:R-:W-:Y:S01]  /*6550*/  FFMA R47, R81, R84, R47 ;  /* 0x00000054512f7223 */ /* 0x000fe2000000002f */
[----:B------:R-:W-:Y:S01]  /*6560*/  LOP3.LUT R84, R130, 0xffff0000, RZ, 0xc0, !PT ;  /* 0xffff000082547812 */ /* 0x000fe200078ec0ff */
[C---:B------:R-:W-:Y:S01]  /*6570*/  FMUL R44, R78.reuse, R48 ;  /* 0x000000304e2c7220 */ /* 0x040fe20000400000 */
[----:B-1----:R-:W-:Y:S01]  /*6580*/  F2FP.BF16.F32.PACK_AB R92, R25, R24 ;  /* 0x00000018195c723e */ /* 0x002fe200000010ff */
[C---:B------:R-:W-:Y:S01]  /*6590*/  FMUL R45, R78.reuse, R49 ;  /* 0x000000314e2d7220 */ /* 0x040fe20000400000 */
[----:B------:R-:W-:Y:S01]  /*65a0*/  F2FP.BF16.F32.PACK_AB R93, R31, R26 ;  /* 0x0000001a1f5d723e */ /* 0x000fe200000010ff */
[----:B------:R-:W-:Y:S01]  /*65b0*/  FMUL R46, R78, R50 ;  /* 0x000000324e2e7220 */ /* 0x000fe20000400000 */
[----:B------:R-:W-:Y:S01]  /*65c0*/  F2FP.BF16.F32.PACK_AB R94, R29, R28 ;  /* 0x0000001c1d5e723e */ /* 0x000fe200000010ff */
[----:B------:R-:W-:Y:S01]  /*65d0*/  FFMA R44, R81, R82, R44 ;  /* 0x00000052512c7223 */ /* 0x000fe2000000002c */
[----:B------:R-:W-:Y:S01]  /*65e0*/  LOP3.LUT R82, R131, 0xffff0000, RZ, 0xc0, !PT ;  /* 0xffff000083527812 */ /* 0x000fe200078ec0ff */
[----:B------:R-:W-:Y:S01]  /*65f0*/  FFMA R45, R81, R84, R45 ;  /* 0x00000054512d7223 */ /* 0x000fe2000000002d */
[----:B------:R-:W-:Y:S01]  /*6600*/  LOP3.LUT R84, R136, 0xffff0000, RZ, 0xc0, !PT ;  /* 0xffff000088547812 */ /* 0x000fe200078ec0ff */
[----:B------:R-:W-:Y:S01]  /*6610*/  FMUL R51, R78, R51 ;  /* 0x000000334e337220 */ /* 0x000fe20000400000 */
[----:B------:R-:W-:Y:S01]  /*6620*/  F2FP.BF16.F32.PACK_AB R95, R35, R30 ;  /* 0x0000001e235f723e */ /* 0x000fe200000010ff */
[----:B------:R-:W-:Y:S01]  /*6630*/  FFMA R46, R81, R83, R46 ;  /* 0x00000053512e7223 */ /* 0x000fe2000000002e */
[----:B------:R-:W-:Y:S01]  /*6640*/  SHF.L.U32 R83, R136, 0x10, RZ ;  /* 0x0000001088537819 */ /* 0x000fe200000006ff */
[C---:B------:R-:W-:Y:S01]  /*6650*/  FMUL R48, R78.reuse, R52 ;  /* 0x000000344e307220 */ /* 0x040fe20000400000 */
[----:B--2---:R-:W-:Y:S01]  /*6660*/  F2FP.BF16.F32.PACK_AB R116, R33, R32 ;  /* 0x000000202174723e */ /* 0x004fe200000010ff */
[----:B------:R-:W-:Y:S01]  /*6670*/  FFMA R51, R81, R82, R51 ;  /* 0x0000005251337223 */ /* 0x000fe20000000033 */
[----:B------:R-:W-:Y:S01]  /*6680*/  LOP3.LUT R82, R137, 0xffff0000, RZ, 0xc0, !PT ;  /* 0xffff000089527812 */ /* 0x000fe200078ec0ff */
[----:B------:R1:W-:Y:S01]  /*6690*/  STS.128 [R178+0x400], R92 ;  /* 0x0004005cb2007388 */ /* 0x0003e20000000c00 */
[----:B------:R-:W-:Y:S01]  /*66a0*/  F2FP.BF16.F32.PACK_AB R117, R39, R34 ;  /* 0x000000222775723e */ /* 0x000fe200000010ff */
[C---:B------:R-:W-:Y:S01]  /*66b0*/  FMUL R49, R78.reuse, R53 ;  /* 0x000000354e317220 */ /* 0x040fe20000400000 */
[----:B------:R-:W-:Y:S01]  /*66c0*/  F2FP.BF16.F32.PACK_AB R118, R37, R36 ;  /* 0x000000242576723e */ /* 0x000fe200000010ff */
[C---:B------:R-:W-:Y:S01]  /*66d0*/  FMUL R50, R78.reuse, R54 ;  /* 0x000000364e327220 */ /* 0x040fe20000400000 */
[----:B------:R-:W-:Y:S01]  /*66e0*/  F2FP.BF16.F32.PACK_AB R119, R43, R38 ;  /* 0x000000262b77723e */ /* 0x000fe200000010ff */
[----:B------:R-:W-:Y:S01]  /*66f0*/  FMUL R55, R78, R55 ;  /* 0x000000374e377220 */ /* 0x000fe20000400000 */
[----:B----4-:R-:W-:Y:S01]  /*6700*/  F2FP.BF16.F32.PACK_AB R124, R41, R40 ;  /* 0x00000028297c723e */ /* 0x010fe200000010ff */
[C---:B------:R-:W-:Y:S01]  /*6710*/  FFMA R48, R81.reuse, R83, R48 ;  /* 0x0000005351307223 */ /* 0x040fe20000000030 */
[C---:B------:R-:W-:Y:S01]  /*6720*/  FFMA R49, R81.reuse, R84, R49 ;  /* 0x0000005451317223 */ /* 0x040fe20000000031 */
[----:B------:R1:W-:Y:S01]  /*6730*/  STS.128 [R177+0x400], R116 ;  /* 0x00040074b1007388 */ /* 0x0003e20000000c00 */
[C---:B------:R-:W-:Y:S01]  /*6740*/  SHF.L.U32 R83, R138.reuse, 0x10, RZ ;  /* 0x000000108a537819 */ /* 0x040fe200000006ff */
[----:B------:R-:W-:Y:S01]  /*6750*/  FFMA R50, R81, R85, R50 ;  /* 0x0000005551327223 */ /* 0x000fe20000000032 */
[----:B------:R-:W-:Y:S01]  /*6760*/  SHF.L.U32 R85, R139, 0x10, RZ ;  /* 0x000000108b557819 */ /* 0x000fe200000006ff */
[----:B------:R-:W-:Y:S01]  /*6770*/  FFMA R55, R81, R82, R55 ;  /* 0x0000005251377223 */ /* 0x000fe20000000037 */
[----:B------:R-:W-:Y:S01]  /*6780*/  LOP3.LUT R82, R138, 0xffff0000, RZ, 0xc0, !PT ;  /* 0xffff00008a527812 */ /* 0x000fe200078ec0ff */
[C---:B------:R-:W-:Y:S01]  /*6790*/  FMUL R52, R78.reuse, R56 ;  /* 0x000000384e347220 */ /* 0x040fe20000400000 */
[----:B------:R-:W-:Y:S01]  /*67a0*/  LOP3.LUT R84, R139, 0xffff0000, RZ, 0xc0, !PT ;  /* 0xffff00008b547812 */ /* 0x000fe200078ec0ff */
[C---:B------:R-:W-:Y:S01]  /*67b0*/  FMUL R53, R78.reuse, R57 ;  /* 0x000000394e357220 */ /* 0x040fe20000400000 */
[C---:B------:R-:W-:Y:S01]  /*67c0*/  FMUL R54, R78.reuse, R58 ;  /* 0x0000003a4e367220 */ /* 0x040fe20000400000 */
[----:B------:R-:W-:Y:S01]  /*67d0*/  FMUL R59, R78, R59 ;  /* 0x0000003b4e3b7220 */ /* 0x000fe20000400000 */
[C---:B------:R-:W-:Y:S01]  /*67e0*/  FFMA R52, R81.reuse, R83, R52 ;  /* 0x0000005351347223 */ /* 0x040fe20000000034 */
[C---:B------:R-:W-:Y:S01]  /*67f0*/  FFMA R53, R81.reuse, R82, R53 ;  /* 0x0000005251357223 */ /* 0x040fe20000000035 */
[C---:B------:R-:W-:Y:S01]  /*6800*/  FFMA R54, R81.reuse, R85, R54 ;  /* 0x0000005551367223 */ /* 0x040fe20000000036 */
[----:B------:R-:W-:Y:S01]  /*6810*/  FFMA R59, R81, R84, R59 ;  /* 0x00000054513b7223 */ /* 0x000fe2000000003b */
[----:B------:R-:W-:Y:S01]  /*6820*/  SHF.L.U32 R82, R144, 0x10, RZ ;  /* 0x0000001090527819 */ /* 0x000fe200000006ff */
[----:B------:R-:W-:Y:S01]  /*6830*/  FMUL R56, R78, R60 ;  /* 0x0000003c4e387220 */ /* 0x000fe20000400000 */
[----:B------:R-:W-:Y:S01]  /*6840*/  LOP3.LUT R84, R144, 0xffff0000, RZ, 0xc0, !PT ;  /* 0xffff000090547812 */ /* 0x000fe200078ec0ff */
[C---:B------:R-:W-:Y:S01]  /*6850*/  FMUL R57, R78.reuse, R61 ;  /* 0x0000003d4e397220 */ /* 0x040fe20000400000 */
[----:B------:R-:W-:Y:S01]  /*6860*/  SHF.L.U32 R83, R145, 0x10, RZ ;  /* 0x0000001091537819 */ /* 0x000fe200000006ff */
[C---:B------:R-:W-:Y:S01]  /*6870*/  FMUL R58, R78.reuse, R62 ;  /* 0x0000003e4e3a7220 */ /* 0x040fe20000400000 */
[----:B------:R-:W-:Y:S01]  /*6880*/  F2FP.BF16.F32.PACK_AB R125, R47, R42 ;  /* 0x0000002a2f7d723e */ /* 0x000fe200000010ff */
[----:B------:R-:W-:Y:S01]  /*6890*/  FFMA R56, R81, R82, R56 ;  /* 0x0000005251387223 */ /* 0x000fe20000000038 */
[----:B------:R-:W-:Y:S01]  /*68a0*/  F2FP.BF16.F32.PACK_AB R126, R45, R44 ;  /* 0x0000002c2d7e723e */ /* 0x000fe200000010ff */
[----:B------:R-:W-:Y:S01]  /*68b0*/  FFMA R57, R81, R84, R57 ;  /* 0x0000005451397223 */ /* 0x000fe20000000039 */
[----:B------:R-:W-:Y:S01]  /*68c0*/  F2FP.BF16.F32.PACK_AB R127, R51, R46 ;  /* 0x0000002e337f723e */ /* 0x000fe200000010ff */
[----:B------:R-:W-:Y:S01]  /*68d0*/  FFMA R58, R81, R83, R58 ;  /* 0x00000053513a7223 */ /* 0x000fe2000000003a */
[----:B------:R-:W-:Y:S01]  /*68e0*/  LOP3.LUT R82, R145, 0xffff0000, RZ, 0xc0, !PT ;  /* 0xffff000091527812 */ /* 0x000fe200078ec0ff */
[----:B------:R-:W-:Y:S01]  /*68f0*/  FMUL R63, R78, R63 ;  /* 0x0000003f4e3f7220 */ /* 0x000fe20000400000 */
[----:B------:R-:W-:Y:S01]  /*6900*/  SHF.L.U32 R83, R146, 0x10, RZ ;  /* 0x0000001092537819 */ /* 0x000fe200000006ff */
[----:B------:R1:W-:Y:S01]  /*6910*/  STS.128 [R176+0x400], R124 ;  /* 0x0004007cb0007388 */ /* 0x0003e20000000c00 */
[----:B------:R-:W-:Y:S01]  /*6920*/  FMUL R60, R78, R64 ;  /* 0x000000404e3c7220 */ /* 0x000fe20000400000 */
[----:B------:R-:W-:Y:S01]  /*6930*/  LOP3.LUT R84, R146, 0xffff0000, RZ, 0xc0, !PT ;  /* 0xffff000092547812 */ /* 0x000fe200078ec0ff */
[C---:B------:R-:W-:Y:S01]  /*6940*/  FMUL R61, R78.reuse, R65 ;  /* 0x000000414e3d7220 */ /* 0x040fe20000400000 */
[----:B------:R-:W-:Y:S01]  /*6950*/  SHF.L.U32 R85, R147, 0x10, RZ ;  /* 0x0000001093557819 */ /* 0x000fe200000006ff */
[C---:B------:R-:W-:Y:S01]  /*6960*/  FMUL R62, R78.reuse, R66 ;  /* 0x000000424e3e7220 */ /* 0x040fe20000400000 */
[----:B------:R-:W-:Y:S01]  /*6970*/  FFMA R63, R81, R82, R63 ;  /* 0x00000052513f7223 */ /* 0x000fe2000000003f */
[----:B------:R-:W-:Y:S01]  /*6980*/  FMUL R67, R78, R67 ;  /* 0x000000434e437220 */ /* 0x000fe20000400000 */
[----:B------:R-:W-:Y:S01]  /*6990*/  F2FP.BF16.F32.PACK_AB R132, R49, R48 ;  /* 0x000000303184723e */ /* 0x000fe200000010ff */
[----:B------:R-:W-:Y:S01]  /*69a0*/  FFMA R60, R81, R83, R60 ;  /* 0x00000053513c7223 */ /* 0x000fe2000000003c */
[----:B------:R-:W-:Y:S01]  /*69b0*/  F2FP.BF16.F32.PACK_AB R133, R55, R50 ;  /* 0x000000323785723e */ /* 0x000fe200000010ff */
[----:B------:R-:W-:Y:S01]  /*69c0*/  FFMA R61, R81, R84, R61 ;  /* 0x00000054513d7223 */ /* 0x000fe2000000003d */
[----:B------:R-:W-:Y:S01]  /*69d0*/  F2FP.BF16.F32.PACK_AB R134, R53, R52 ;  /* 0x000000343586723e */ /* 0x000fe200000010ff */
[----:B------:R-:W-:Y:S01]  /*69e0*/  FFMA R62, R81, R85, R62 ;  /* 0x00000055513e7223 */ /* 0x000fe2000000003e */
[----:B------:R-:W-:Y:S01]  /*69f0*/  F2FP.BF16.F32.PACK_AB R135, R59, R54 ;  /* 0x000000363b87723e */ /* 0x000fe200000010ff */
[----:B------:R-:W-:Y:S01]  /*6a00*/  FFMA R67, R81, R86, R67 ;  /* 0x0000005651437223 */ /* 0x000fe20000000043 */
[----:B------:R-:W-:Y:S02]  /*6a10*/  F2FP.BF16.F32.PACK_AB R140, R57, R56 ;  /* 0x00000038398c723e */ /* 0x000fe400000010ff */
[----:B------:R-:W-:Y:S01]  /*6a20*/  F2FP.BF16.F32.PACK_AB R141, R63, R58 ;  /* 0x0000003a3f8d723e */ /* 0x000fe200000010ff */
[----:B------:R1:W-:Y:S01]  /*6a30*/  STS.128 [R175+0x400], R132 ;  /* 0x00040084af007388 */ /* 0x0003e20000000c00 */
[----:B------:R-:W-:Y:S02]  /*6a40*/  F2FP.BF16.F32.PACK_AB R142, R61, R60 ;  /* 0x0000003c3d8e723e */ /* 0x000fe400000010ff */
[----:B------:R-:W-:Y:S05]  /*6a50*/  F2FP.BF16.F32.PACK_AB R143, R67, R62 ;  /* 0x0000003e438f723e */ /* 0x000fea00000010ff */
[----:B------:R1:W-:Y:S01]  /*6a60*/  STS.128 [R174+0x400], R140 ;  /* 0x0004008cae007388 */ /* 0x0003e20000000c00 */
[----:B------:R-:W-:Y:S01]  /*6a70*/  @!PT LDS RZ, [RZ] ;  /* 0x00000000fffff984 */ /* 0x000fe20000000800 */
[----:B------:R-:W-:Y:S01]  /*6a80*/  @!PT LDS RZ, [RZ] ;  /* 0x00000000fffff984 */ /* 0x000fe20000000800 */
[----:B------:R-:W-:Y:S01]  /*6a90*/  @!PT LDS RZ, [RZ] ;  /* 0x00000000fffff984 */ /* 0x000fe20000000800 */
[----:B------:R-:W-:Y:S01]  /*6aa0*/  @!PT LDS RZ, [RZ] ;  /* 0x00000000fffff984 */ /* 0x000fe20000000800 */
[----:B------:R2:W-:Y:S07]  /*6ab0*/  MEMBAR.ALL.CTA ;  /* 0x0000000000007992 */ /* 0x0005ee0000008000 */
[----:B--2---:R-:W2:Y:S02]  /*6ac0*/  FENCE.VIEW.ASYNC.S ;  /* 0x00000000000073c6 */ /* 0x004ea40000000000 */
[----:B--2---:R-:W-:Y:S06]  /*6ad0*/  BAR.SYNC.DEFER_BLOCKING 0x1, 0x80 ;  /* 0x0042000000007b1d */ /* 0x004fec0000010000 */
[----:B------:R-:W-:Y:S05]  /*6ae0*/  @P0 BRA `(.L_x_96) ;  /* 0x0000000000280947 */ /* 0x000fea0003800000 */
[----:B------:R-:W-:Y:S02]  /*6af0*/  UIADD3 UR4, UPT, UPT, UR48, 0x400, URZ ;  /* 0x0000040030047890 */ /* 0x000fe4000fffe0ff */
[----:B------:R-:W-:Y:S01]  /*6b00*/  UIADD3 UR6, UP0, UPT, UR52, 0x680, URZ ;  /* 0x0000068034067890 */ /* 0x000fe2000ff1e0ff */
[----:B------:R-:W-:Y:S03]  /*6b10*/  UMOV UR43, UR36 ;  /* 0x00000024002b7c82 */ /* 0x000fe60008000000 */
[----:B------:R-:W-:Y:S01]  /*6b20*/  MOV R163, UR4 ;  /* 0x0000000400a37c02 */ /* 0x000fe20008000f00 */
[----:B------:R-:W-:Y:S03]  /*6b30*/  UIADD3.X UR7, UPT, UPT, URZ, UR53, URZ, UP0, !UPT ;  /* 0x00000035ff077290 */ /* 0x000fe600087fe4ff */
[----:B------:R-:W-:Y:S11]  /*6b40*/  R2UR UR40, R163 ;  /* 0x00000000a32872ca */ /* 0x000ff600000e0000 */
[----:B------:R-:W-:Y:S02]  /*6b50*/  @!UPT UIADD3 URZ, UPT, UPT, URZ, URZ, URZ ;  /* 0x000000fffffff290 */ /* 0x000fe4000fffe0ff */
[----:B------:R2:W-:Y:S01]  /*6b60*/  UTMASTG.3D [UR40], [UR6] ;  /* 0x00000028060073b5 */ /* 0x0005e20008010000 */
[----:B------:R0:W-:Y:S01]  /*6b70*/  UTMACMDFLUSH ;  /* 0x00000000000079b7 */ /* 0x0001e20000000000 */
[----:B--2---:R-:W-:Y:S04]  /*6b80*/  DEPBAR.LE SB0, 0x1 ;  /* 0x000080400000791a */ /* 0x004fe80000000000 */
.L_x_96:
[----:B------:R-:W-:Y:S05]  /*6b90*/  BSYNC.RECONVERGENT B0 ;  /* 0x0000000000007941 */ /* 0x000fea0003800200 */
.L_x_95:
[----:B------:R-:W-:Y:S01]  /*6ba0*/  BAR.SYNC.DEFER_BLOCKING 0x1, 0x80 ;  /* 0x0042000000007b1d */ /* 0x000fe20000010000 */
[----:B------:R-:W-:Y:S01]  /*6bb0*/  ISETP.NE.AND P1, PT, R179, RZ, PT ;  /* 0x000000ffb300720c */ /* 0x000fe20003f25270 */
[----:B------:R-:W-:Y:S01]  /*6bc0*/  UISETP.NE.AND UP0, UPT, UR49, URZ, UPT ;  /* 0x000000ff3100728c */ /* 0x000fe2000bf05270 */
[----:B------:R-:W-:Y:S11]  /*6bd0*/  LEA R3, R101, UR48, 0x3 ;  /* 0x0000003065037c11 */ /* 0x000ff6000f8e18ff */
[----:B------:R-:W-:Y:S01]  /*6be0*/  @P1 SHF.L.U32 R2, R167, 0x1f, RZ ;  /* 0x0000001fa7021819 */ /* 0x000fe200000006ff */
[----:B------:R-:W-:Y:S06]  /*6bf0*/  BRA.U !UP0, `(.L_x_97) ;  /* 0x0000000108247547 */ /* 0x000fec000b800000 */
[----:B------:R-:W-:Y:S01]  /*6c00*/  IMAD.U32 R5, RZ, RZ, UR51 ;  /* 0x00000033ff057e24 */ /* 0x000fe2000f8e00ff */
[----:B------:R-:W-:Y:S01]  /*6c10*/  MOV R0, UR37 ;  /* 0x0000002500007c02 */ /* 0x000fe20008000f00 */
[----:B------:R-:W-:Y:S03]  /*6c20*/  UIADD3 UR51, UPT, UPT, UR51, 0x1, URZ ;  /* 0x0000000133337890 */ /* 0x000fe6000fffe0ff */
[----:B------:R-:W-:Y:S01]  /*6c30*/  @P1 LEA R5, R5, UR48, 0x3 ;  /* 0x0000003005051c11 */ /* 0x000fe2000f8e18ff */
[----:B------:R-:W-:Y:S04]  /*6c40*/  UISETP.NE.AND UP0, UPT, UR51, 0x4, UPT ;  /* 0x000000043300788c */ /* 0x000fe8000bf05270 */
[----:B------:R-:W-:Y:S01]  /*6c50*/  @P1 VIADD R5, R5, 0x50 ;  /* 0x0000005005051836 */ /* 0x000fe20000000000 */
[----:B------:R-:W-:Y:S04]  /*6c60*/  USEL UR51, UR51, URZ, UP0 ;  /* 0x000000ff33337287 */ /* 0x000fe80008000000 */
[----:B------:R-:W-:Y:S04]  /*6c70*/  @P1 PRMT R0, R0, 0x654, R5 ;  /* 0x0000065400001816 */ /* 0x000fe80000000005 */
[----:B------:R2:W-:Y:S04]  /*6c80*/  @P1 SYNCS.ARRIVE.TRANS64.RED.A1T0 RZ, [R0+URZ], RZ ;  /* 0x000000ff00ff19a7 */ /* 0x0005e800081004ff */
.L_x_97:
[----:B------:R-:W4:Y:S01]  /*6c90*/  @P1 SYNCS.PHASECHK.TRANS64.TRYWAIT P0, [R3+URZ+0x30], R2 ;  /* 0x00003002030015a7 */ /* 0x000f2200080011ff */
[----:B------:R-:W-:Y:S01]  /*6ca0*/  BSSY B1, `(.L_x_98) ;  /* 0x000001f000017945 */ /* 0x000fe20003800000 */
[----:B----4-:R-:W-:Y:S03]  /*6cb0*/  @P1 SEL R103, RZ, 0x1, !P0 ;  /* 0x00000001ff671807 */ /* 0x010fe60004000000 */
[----:B------:R-:W-:Y:S05]  /*6cc0*/  @!P1 BRA `(.L_x_99) ;  /* 0x0000000000709947 */ /* 0x000fea0003800000 */
[----:B------:R-:W-:Y:S01]  /*6cd0*/  ISETP.NE.AND P1, PT, R109, RZ, PT ;  /* 0x000000ff6d00720c */ /* 0x000fe20003f25270 */
[----:B------:R-:W-:Y:S01]  /*6ce0*/  BSSY B0, `(.L_x_100) ;  /* 0x000000b000007945 */ /* 0x000fe20003800000 */
[----:B------:R-:W-:Y:S11]  /*6cf0*/  ISETP.NE.AND P0, PT, R103, RZ, PT ;  /* 0x000000ff6700720c */ /* 0x000ff60003f05270 */
[----:B------:R-:W-:Y:S05]  /*6d00*/  @P1 IMAD R4, R101, 0x4000, R182 ;  /* 0x0000400065041824 */ /* 0x000fea00078e02b6 */
[----:B------:R-:W-:Y:S04]  /*6d10*/  @P1 IADD3 R9, PT, PT, R4, UR48, RZ ;  /* 0x0000003004091c10 */ /* 0x000fe8000fffe0ff */
[----:B------:R-:W-:Y:S01]  /*6d20*/  @P1 IADD3 R7, PT, PT, R102, R9, RZ ;  /* 0x0000000966071210 */ /* 0x000fe20007ffe0ff */
[--C-:B------:R-:W-:Y:S02]  /*6d30*/  @P1 IMAD.IADD R5, R100, 0x1, R9.reuse ;  /* 0x0000000164051824 */ /* 0x100fe400078e0209 */
[----:B------:R-:W-:Y:S01]  /*6d40*/  @P1 IMAD.IADD R2, R108, 0x1, R9 ;  /* 0x000000016c021824 */ /* 0x000fe200078e0209 */
[----:B------:R-:W-:Y:S06]  /*6d50*/  @P0 BRA `(.L_x_101) ;  /* 0x00000000000c0947 */ /* 0x000fec0003800000 */
[----:B--2---:R-:W-:Y:S04]  /*6d60*/  SHF.L.U32 R0, R167, 0x1f, RZ ;  /* 0x0000001fa7007819 */ /* 0x004fe800000006ff */
[----:B------:R-:W2:Y:S02]  /*6d70*/  SYNCS.PHASECHK.TRANS64.TRYWAIT P0, [R3+URZ+0x30], R0 ;  /* 0x00003000030075a7 */ /* 0x000ea400080011ff */
[----:B--2---:R-:W-:Y:S05]  /*6d80*/  @!P0 BRA `(.L_x_102) ;  /* 0x0000004400f48947 */ /* 0x004fea0003800000 */
.L_x_101:
[----:B------:R-:W-:Y:S05]  /*6d90*/  BSYNC B0 ;  /* 0x0000000000007941 */ /* 0x000fea0003800000 */
.L_x_100:
[----:B------:R-:W-:Y:S01]  /*6da0*/  ISETP.NE.AND P0, PT, R109, RZ, PT ;  /* 0x000000ff6d00720c */ /* 0x000fe20003f05270 */
[----:B------:R-:W-:Y:S11]  /*6db0*/  VIADD R101, R101, 0x1 ;  /* 0x0000000165657836 */ /* 0x000ff60000000000 */
[----:B------:R-:W-:Y:S01]  /*6dc0*/  @!UPT UIADD3 URZ, UPT, UPT, URZ, URZ, URZ ;  /* 0x000000fffffff290 */ /* 0x000fe2000fffe0ff */
[----:B------:R4:W1:Y:S01]  /*6dd0*/  @P0 LDS.128 R88, [R4+UR48+0x400] ;  /* 0x0004003004580984 */ /* 0x0008620008000c00 */
[--C-:B--2---:R-:W-:Y:S01]  /*6de0*/  @P0 IMAD.IADD R3, R102, 0x1, R5.reuse ;  /* 0x0000000166030824 */ /* 0x104fe200078e0205 */
[C---:B------:R-:W-:Y:S01]  /*6df0*/  @P0 IADD3 R0, PT, PT, R108.reuse, R7, RZ ;  /* 0x000000076c000210 */ /* 0x040fe20007ffe0ff */
[C---:B------:R-:W-:Y:S01]  /*6e00*/  @P0 IMAD.IADD R6, R108.reuse, 0x1, R5 ;  /* 0x000000016c060824 */ /* 0x040fe200078e0205 */
[----:B------:R4:W2:Y:S02]  /*6e10*/  @P0 LDS.128 R96, [R2+0x400] ;  /* 0x0004000002600984 */ /* 0x0008a40000000c00 */
[----:B------:R-:W-:Y:S02]  /*6e20*/  @P0 IADD3 R8, PT, PT, R108, R3, RZ ;  /* 0x000000036c080210 */ /* 0x000fe40007ffe0ff */
[----:B------:R4:W1:Y:S04]  /*6e30*/  @P0 LDS.128 R104, [R7+0x400] ;  /* 0x0004000007680984 */ /* 0x0008680000000c00 */
[----:B------:R4:W1:Y:S04]  /*6e40*/  @P0 LDS.128 R112, [R0+0x400] ;  /* 0x0004000000700984 */ /* 0x0008680000000c00 */
[----:B------:R4:W1:Y:S04]  /*6e50*/  @P0 LDS.128 R120, [R5+0x400] ;  /* 0x0004000005780984 */ /* 0x0008680000000c00 */
[----:B------:R4:W1:Y:S04]  /*6e60*/  @P0 LDS.128 R128, [R6+0x400] ;  /* 0x0004000006800984 */ /* 0x0008680000000c00 */
[----:B------:R4:W1:Y:S04]  /*6e70*/  @P0 LDS.128 R136, [R3+0x400] ;  /* 0x0004000003880984 */ /* 0x0008680000000c00 */
[----:B------:R4:W1:Y:S02]  /*6e80*/  @P0 LDS.128 R144, [R8+0x400] ;  /* 0x0004000008900984 */ /* 0x0008640000000c00 */
.L_x_99:
[----:B------:R-:W-:Y:S05]  /*6e90*/  BSYNC B1 ;  /* 0x0000000000017941 */ /* 0x000fea0003800000 */
.L_x_98:
[----:B----4-:R-:W-:Y:S05]  /*6ea0*/  VIADD R3, R80, 0x40 ;  /* 0x0000004050037836 */ /* 0x010fea0000000000 */
[----:B------:R-:W-:Y:S04]  /*6eb0*/  SHF.R.U32.HI R3, RZ, 0x15, R3 ;  /* 0x00000015ff037819 */ /* 0x000fe80000011603 */
[----:B------:R-:W-:Y:S11]  /*6ec0*/  LOP3.LUT P0, RZ, R3, 0x3, R162, 0x48, !PT ;  /* 0x0000000303ff7812 */ /* 0x000ff600078048a2 */
[----:B------:R-:W-:Y:S02]  /*6ed0*/  @!UPT UIADD3 URZ, UPT, UPT, URZ, URZ, URZ ;  /* 0x000000fffffff290 */ /* 0x000fe4000fffe0ff */
        /* <DEDUP_REMOVED lines=17> */
.L_x_103:
[----:B------:R-:W-:Y:S01]  /*6ff0*/  ISETP.NE.AND P6, PT, R179, RZ, PT ;  /* 0x000000ffb300720c */ /* 0x000fe20003fc5270 */
[----:B------:R-:W-:Y:S05]  /*7000*/  WARPSYNC.ALL ;  /* 0x0000000000007948 */ /* 0x000fea0003800000 */
[----:B------:R-:W-:Y:S01]  /*7010*/  R2UR UR4, R80 ;  /* 0x00000000500472ca */ /* 0x000fe200000e0000 */
[----:B------:R-:W-:Y:S01]  /*7020*/  BSSY.RECONVERGENT B0, `(.L_x_104) ;  /* 0x0000103000007945 */ /* 0x000fe20003800200 */
[----:B--2---:R-:W-:Y:S02]  /*7030*/  MOV R0, UR51 ;  /* 0x0000003300007c02 */ /* 0x004fe40008000f00 */
[----:B------:R-:W-:Y:S02]  /*7040*/  MOV R85, UR37 ;  /* 0x0000002500557c02 */ /* 0x000fe40008000f00 */
[----:B-1----:R-:W-:Y:S02]  /*7050*/  SHF.L.U32 R82, R88, 0x10, RZ ;  /* 0x0000001058527819 */ /* 0x002fe400000006ff */
[----:B------:R-:W-:Y:S02]  /*7060*/  @P6 LEA R0, R0, UR48, 0x3 ;  /* 0x0000003000006c11 */ /* 0x000fe4000f8e18ff */
[----:B------:R-:W-:Y:S02]  /*7070*/  LOP3.LUT R83, R88, 0xffff0000, RZ, 0xc0, !PT ;  /* 0xffff000058537812 */ /* 0x000fe400078ec0ff */
[----:B------:R-:W-:Y:S01]  /*7080*/  @P6 IADD3 R0, PT, PT, R0, 0x50, RZ ;  /* 0x0000005000006810 */ /* 0x000fe20007ffe0ff */
[----:B------:R-:W1:Y:S01]  /*7090*/  LDTM.x64 R4, tmem[UR4+0x40] ;  /* 0x00004004000479ee */ /* 0x000e620008340000 */
[----:B------:R-:W-:Y:S02]  /*70a0*/  SHF.L.U32 R84, R89, 0x10, RZ ;  /* 0x0000001059547819 */ /* 0x000fe400000006ff */
[----:B------:R-:W-:Y:S02]  /*70b0*/  @P6 PRMT R85, R85, 0x654, R0 ;  /* 0x0000065455556816 */ /* 0x000fe40000000000 */
[----:B------:R-:W-:Y:S02]  /*70c0*/  LOP3.LUT R86, R89, 0xffff0000, RZ, 0xc0, !PT ;  /* 0xffff000059567812 */ /* 0x000fe400078ec0ff */
[----:B------:R-:W-:Y:S01]  /*70d0*/  ISETP.NE.AND P0, PT, R170, RZ, PT ;  /* 0x000000ffaa00720c */ /* 0x000fe20003f05270 */
[C---:B-1----:R-:W-:Y:S01]  /*70e0*/  FMUL R0, R78.reuse, R4 ;  /* 0x000000044e007220 */ /* 0x042fe20000400000 */
[C---:B------:R-:W-:Y:S01]  /*70f0*/  FMUL R2, R78.reuse, R5 ;  /* 0x000000054e027220 */ /* 0x040fe20000400000 */
[C---:B------:R-:W-:Y:S01]  /*7100*/  FMUL R3, R78.reuse, R6 ;  /* 0x000000064e037220 */ /* 0x040fe20000400000 */
[----:B------:R-:W-:Y:S01]  /*7110*/  FMUL R7, R78, R7 ;  /* 0x000000074e077220 */ /* 0x000fe20000400000 */
[C---:B------:R-:W-:Y:S01]  /*7120*/  FFMA R0, R81.reuse, R82, R0 ;  /* 0x0000005251007223 */ /* 0x040fe20000000000 */
[C---:B------:R-:W-:Y:S01]  /*7130*/  LOP3.LUT R82, R90.reuse, 0xffff0000, RZ, 0xc0, !PT ;  /* 0xffff00005a527812 */ /* 0x040fe200078ec0ff */
[C---:B------:R-:W-:Y:S01]  /*7140*/  FFMA R2, R81.reuse, R83, R2 ;  /* 0x0000005351027223 */ /* 0x040fe20000000002 */
[----:B------:R-:W-:Y:S01]  /*7150*/  SHF.L.U32 R83, R90, 0x10, RZ ;  /* 0x000000105a537819 */ /* 0x000fe200000006ff */
[C---:B------:R-:W-:Y:S01]  /*7160*/  FFMA R3, R81.reuse, R84, R3 ;  /* 0x0000005451037223 */ /* 0x040fe20000000003 */
[----:B------:R-:W-:Y:S01]  /*7170*/  FMUL R4, R78, R8 ;  /* 0x000000084e047220 */ /* 0x000fe20000400000 */
[----:B------:R-:W-:Y:S01]  /*7180*/  FFMA R7, R81, R86, R7 ;  /* 0x0000005651077223 */ /* 0x000fe20000000007 */
[----:B------:R-:W-:Y:S01]  /*7190*/  F2FP.BF16.F32.PACK_AB R92, R2, R0 ;  /* 0x00000000025c723e */ /* 0x000fe200000010ff */
[C---:B------:R-:W-:Y:S01]  /*71a0*/  FMUL R5, R78.reuse, R9 ;  /* 0x000000094e057220 */ /* 0x040fe20000400000 */
[----:B------:R-:W-:Y:S01]  /*71b0*/  LOP3.LUT R0, R91, 0xffff0000, RZ, 0xc0, !PT ;  /* 0xffff00005b007812 */ /* 0x000fe200078ec0ff */
[----:B------:R-:W-:Y:S01]  /*71c0*/  FFMA R4, R81, R83, R4 ;  /* 0x0000005351047223 */ /* 0x000fe20000000004 */
[----:B------:R-:W-:Y:S01]  /*71d0*/  SHF.L.U32 R83, R91, 0x10, RZ ;  /* 0x000000105b537819 */ /* 0x000fe200000006ff */
[----:B------:R-:W-:Y:S01]  /*71e0*/  FFMA R5, R81, R82, R5 ;  /* 0x0000005251057223 */ /* 0x000fe20000000005 */
[----:B------:R-:W-:Y:S01]  /*71f0*/  F2FP.BF16.F32.PACK_AB R93, R7, R3 ;  /* 0x00000003075d723e */ /* 0x000fe200000010ff */
[----:B------:R-:W-:Y:S01]  /*7200*/  FMUL R6, R78, R10 ;  /* 0x0000000a4e067220 */ /* 0x000fe20000400000 */
[----:B------:R-:W-:Y:S01]  /*7210*/  SHF.L.U32 R3, R96, 0x10, RZ ;  /* 0x0000001060037819 */ /* 0x000fe200000006ff */
[----:B------:R-:W-:Y:S01]  /*7220*/  FMUL R11, R78, R11 ;  /* 0x0000000b4e0b7220 */ /* 0x000fe20000400000 */
[----:B------:R-:W-:Y:S01]  /*7230*/  LOP3.LUT R2, R96, 0xffff0000, RZ, 0xc0, !PT ;  /* 0xffff000060027812 */ /* 0x000fe200078ec0ff */
[C---:B------:R-:W-:Y:S01]  /*7240*/  FMUL R8, R78.reuse, R12 ;  /* 0x0000000c4e087220 */ /* 0x040fe20000400000 */
[----:B------:R-:W-:Y:S01]  /*7250*/  LOP3.LUT R82, R107, 0xffff0000, RZ, 0xc0, !PT ;  /* 0xffff00006b527812 */ /* 0x000fe200078ec0ff */
[----:B------:R-:W-:Y:S01]  /*7260*/  FMUL R9, R78, R13 ;  /* 0x0000000d4e097220 */ /* 0x000fe20000400000 */
[----:B------:R-:W-:Y:S01]  /*7270*/  F2FP.BF16.F32.PACK_AB R94, R5, R4 ;  /* 0x00000004055e723e */ /* 0x000fe200000010ff */
[C---:B------:R-:W-:Y:S01]  /*7280*/  FFMA R6, R81.reuse, R83, R6 ;  /* 0x0000005351067223 */ /* 0x040fe20000000006 */
[----:B------:R-:W-:Y:S01]  /*7290*/  SHF.L.U32 R83, R104, 0x10, RZ ;  /* 0x0000001068537819 */ /* 0x000fe200000006ff */
[----:B------:R-:W-:Y:S01]  /*72a0*/  FFMA R11, R81, R0, R11 ;  /* 0x00000000510b7223 */ /* 0x000fe2000000000b */
[----:B------:R-:W-:Y:S01]  /*72b0*/  SHF.L.U32 R0, R97, 0x10, RZ ;  /* 0x0000001061007819 */ /* 0x000fe200000006ff */
[C---:B------:R-:W-:Y:S01]  /*72c0*/  FFMA R8, R81.reuse, R3, R8 ;  /* 0x0000000351087223 */ /* 0x040fe20000000008 */
[----:B------:R-:W-:Y:S01]  /*72d0*/  SHF.L.U32 R3, R98, 0x10, RZ ;  /* 0x0000001062037819 */ /* 0x000fe200000006ff */
[----:B------:R-:W-:Y:S01]  /*72e0*/  FFMA R9, R81, R2, R9 ;  /* 0x0000000251097223 */ /* 0x000fe20000000009 */
[----:B------:R-:W-:Y:S01]  /*72f0*/  LOP3.LUT R2, R97, 0xffff0000, RZ, 0xc0, !PT ;  /* 0xffff000061027812 */ /* 0x000fe200078ec0ff */
[C---:B------:R-:W-:Y:S01]  /*7300*/  FMUL R10, R78.reuse, R14 ;  /* 0x0000000e4e0a7220 */ /* 0x040fe20000400000 */
[----:B------:R-:W-:Y:S01]  /*7310*/  F2FP.BF16.F32.PACK_AB R95, R11, R6 ;  /* 0x000000060b5f723e */ /* 0x000fe200000010ff */
[C---:B------:R-:W-:Y:S01]  /*7320*/  FMUL R15, R78.reuse, R15 ;  /* 0x0000000f4e0f7220 */ /* 0x040fe20000400000 */
[----:B------:R-:W-:Y:S01]  /*7330*/  F2FP.BF16.F32.PACK_AB R116, R9, R8 ;  /* 0x000000080974723e */ /* 0x000fe200000010ff */
[----:B------:R-:W-:Y:S01]  /*7340*/  FMUL R12, R78, R16 ;  /* 0x000000104e0c7220 */ /* 0x000fe20000400000 */
[C---:B------:R-:W-:Y:S01]  /*7350*/  FFMA R10, R81.reuse, R0, R10 ;  /* 0x00000000510a7223 */ /* 0x040fe2000000000a */
[----:B------:R-:W-:Y:S01]  /*7360*/  LOP3.LUT R0, R98, 0xffff0000, RZ, 0xc0, !PT ;  /* 0xffff000062007812 */ /* 0x000fe200078ec0ff */
[----:B------:R-:W-:Y:S01]  /*7370*/  FFMA R15, R81, R2, R15 ;  /* 0x00000002510f7223 */ /* 0x000fe2000000000f */
        /* <DEDUP_REMOVED lines=9> */
[----:B------:R-:W-:Y:S01]  /*7410*/  FMUL R16, R78, R20 ;  /* 0x000000144e107220 */ /* 0x000fe20000400000 */
[----:B------:R-:W-:Y:S01]  /*7420*/  FFMA R14, R81, R3, R14 ;  /* 0x00000003510e7223 */ /* 0x000fe2000000000e */
[----:B------:R-:W-:Y:S01]  /*7430*/  SHF.L.U32 R3, R106, 0x10, RZ ;  /* 0x000000106a037819 */ /* 0x000fe200000006ff */
[C---:B------:R-:W-:Y:S01]  /*7440*/  FMUL R17, R78.reuse, R21 ;  /* 0x000000154e117220 */ /* 0x040fe20000400000 */
[----:B------:R-:W-:Y:S01]  /*7450*/  F2FP.BF16.F32.PACK_AB R118, R13, R12 ;  /* 0x0000000c0d76723e */ /* 0x000fe200000010ff */
[----:B------:R-:W-:Y:S01]  /*7460*/  FFMA R19, R81, R2, R19 ;  /* 0x0000000251137223 */ /* 0x000fe20000000013 */
[----:B------:R-:W-:Y:S01]  /*7470*/  SHF.L.U32 R2, R105, 0x10, RZ ;  /* 0x0000001069027819 */ /* 0x000fe200000006ff */
        /* <DEDUP_REMOVED lines=12> */
[C---:B------:R-:W-:Y:S01]  /*7540*/  FFMA R23, R81.reuse, R0, R23 ;  /* 0x0000000051177223 */ /* 0x040fe20000000017 */
[----:B------:R-:W-:Y:S01]  /*7550*/  SHF.L.U32 R0, R112, 0x10, RZ ;  /* 0x0000001070007819 */ /* 0x000fe200000006ff */
[C---:B------:R-:W-:Y:S01]  /*7560*/  FMUL R22, R78.reuse, R26 ;  /* 0x0000001a4e167220 */ /* 0x040fe20000400000 */
[----:B------:R-:W-:Y:S01]  /*7570*/  FMUL R27, R78, R27 ;  /* 0x0000001b4e1b7220 */ /* 0x000fe20000400000 */
        /* <DEDUP_REMOVED lines=9> */
[----:B------:R-:W-:Y:S01]  /*7610*/  LOP3.LUT R82, R115, 0xffff0000, RZ, 0xc0, !PT ;  /* 0xffff000073527812 */ /* 0x000fe200078ec0ff */
[----:B------:R-:W-:Y:S01]  /*7620*/  FFMA R24, R81, R0, R24 ;  /* 0x0000000051187223 */ /* 0x000fe20000000018 */
[----:B------:R-:W-:Y:S01]  /*7630*/  SHF.L.U32 R0, R113, 0x10, RZ ;  /* 0x0000001071007819 */ /* 0x000fe200000006ff */
[C---:B------:R-:W-:Y:S01]  /*7640*/  FMUL R25, R78.reuse, R29 ;  /* 0x0000001d4e197220 */ /* 0x040fe20000400000 */
[----:B------:R-:W-:Y:S01]  /*7650*/  F2FP.BF16.F32.PACK_AB R126, R21, R20 ;  /* 0x00000014157e723e */ /* 0x000fe200000010ff */
[----:B------:R-:W-:Y:S01]  /*7660*/  FMUL R26, R78, R30 ;  /* 0x0000001e4e1a7220 */ /* 0x000fe20000400000 */
[----:B------:R-:W-:Y:S01]  /*7670*/  F2FP.BF16.F32.PACK_AB R127, R27, R22 ;  /* 0x000000161b7f723e */ /* 0x000fe200000010ff */
        /* <DEDUP_REMOVED lines=38> */
[----:B------:R1:W-:Y:S01]  /*78e0*/  STS.128 [R182+UR48+0x4400], R92 ;  /* 0x0044005cb6007988 */ /* 0x0003e20008000c30 */
        /* <DEDUP_REMOVED lines=12> */
[----:B------:R2:W-:Y:S01]  /*79b0*/  STS.128 [R181+0x4400], R116 ;  /* 0x00440074b5007388 */ /* 0x0005e20000000c00 */
        /* <DEDUP_REMOVED lines=12> */
[----:B------:R4:W-:Y:S01]  /*7a80*/  STS.128 [R180+0x4400], R124 ;  /* 0x0044007cb4007388 */ /* 0x0009e20000000c00 */
[----:B------:R-:W-:Y:S01]  /*7a90*/  FMUL R51, R78, R51 ;  /* 0x000000334e337220 */ /* 0x000fe20000400000 */
[C---:B------:R-:W-:Y:S01]  /*7aa0*/  FFMA R44, R81.reuse, R3, R44 ;  /* 0x00000003512c7223 */ /* 0x040fe2000000002c */
[C---:B------:R-:W-:Y:S01]  /*7ab0*/  SHF.L.U32 R3, R136.reuse, 0x10, RZ ;  /* 0x0000001088037819 */ /* 0x040fe200000006ff */
[----:B------:R-:W-:Y:S01]  /*7ac0*/  FFMA R45, R81, R2, R45 ;  /* 0x00000002512d7223 */ /* 0x000fe2000000002d */
[----:B------:R-:W-:Y:S01]  /*7ad0*/  LOP3.LUT R2, R137, 0xffff0000, RZ, 0xc0, !PT ;  /* 0xffff000089027812 */ /* 0x000fe200078ec0ff */
        /* <DEDUP_REMOVED lines=8> */
[C---:B------:R-:W-:Y:S01]  /*7b60*/  FMUL R50, R78.reuse, R54 ;  /* 0x000000364e327220 */ /* 0x040fe20000400000 */
[----:B------:R-:W-:Y:S01]  /*7b70*/  F2FP.BF16.F32.PACK_AB R94, R37, R36 ;  /* 0x00000024255e723e */ /* 0x000fe200000010ff */
[----:B------:R1:W-:Y:S01]  /*7b80*/  STS.128 [R178+0x4400], R132 ;  /* 0x00440084b2007388 */ /* 0x0003e20000000c00 */
[----:B------:R-:W-:Y:S01]  /*7b90*/  F2FP.BF16.F32.PACK_AB R95, R43, R38 ;  /* 0x000000262b5f723e */ /* 0x000fe200000010ff */
[----:B------:R-:W-:Y:S01]  /*7ba0*/  FMUL R55, R78, R55 ;  /* 0x000000374e377220 */ /* 0x000fe20000400000 */
[----:B--2---:R-:W-:Y:S01]  /*7bb0*/  F2FP.BF16.F32.PACK_AB R116, R41, R40 ;  /* 0x000000282974723e */ /* 0x004fe200000010ff */
[----:B------:R-:W-:Y:S01]  /*7bc0*/  FFMA R48, R81, R3, R48 ;  /* 0x0000000351307223 */ /* 0x000fe20000000030 */
[----:B------:R-:W-:Y:S01]  /*7bd0*/  SHF.L.U32 R3, R139, 0x10, RZ ;  /* 0x000000108b037819 */ /* 0x000fe200000006ff */
[----:B------:R-:W-:Y:S01]  /*7be0*/  FFMA R49, R81, R0, R49 ;  /* 0x0000000051317223 */ /* 0x000fe20000000031 */
[C---:B------:R-:W-:Y:S01]  /*7bf0*/  SHF.L.U32 R0, R138.reuse, 0x10, RZ ;  /* 0x000000108a007819 */ /* 0x040fe200000006ff */
[----:B------:R2:W-:Y:S01]  /*7c00*/  STS.128 [R177+0x4400], R92 ;  /* 0x0044005cb1007388 */ /* 0x0005e20000000c00 */
[----:B------:R-:W-:Y:S01]  /*7c10*/  F2FP.BF16.F32.PACK_AB R117, R47, R42 ;  /* 0x0000002a2f75723e */ /* 0x000fe200000010ff */
[----:B------:R-:W-:Y:S01]  /*7c20*/  FFMA R50, R81, R83, R50 ;  /* 0x0000005351327223 */ /* 0x000fe20000000032 */
[----:B------:R-:W-:Y:S01]  /*7c30*/  SHF.L.U32 R83, R145, 0x10, RZ ;  /* 0x0000001091537819 */ /* 0x000fe200000006ff */
[----:B------:R-:W-:Y:S01]  /*7c40*/  FFMA R55, R81, R2, R55 ;  /* 0x0000000251377223 */ /* 0x000fe20000000037 */
[----:B------:R-:W-:Y:S01]  /*7c50*/  LOP3.LUT R2, R138, 0xffff0000, RZ, 0xc0, !PT ;  /* 0xffff00008a027812 */ /* 0x000fe200078ec0ff */
[C---:B------:R-:W-:Y:S01]  /*7c60*/  FMUL R52, R78.reuse, R56 ;  /* 0x000000384e347220 */ /* 0x040fe20000400000 */
[----:B------:R-:W-:Y:S01]  /*7c70*/  F2FP.BF16.F32.PACK_AB R118, R45, R44 ;  /* 0x0000002c2d76723e */ /* 0x000fe200000010ff */
[C---:B------:R-:W-:Y:S01]  /*7c80*/  FMUL R53, R78.reuse, R57 ;  /* 0x000000394e357220 */ /* 0x040fe20000400000 */
[C---:B------:R-:W-:Y:S01]  /*7c90*/  FMUL R54, R78.reuse, R58 ;  /* 0x0000003a4e367220 */ /* 0x040fe20000400000 */
[----:B------:R-:W-:Y:S01]  /*7ca0*/  FFMA R52, R81, R0, R52 ;  /* 0x0000000051347223 */ /* 0x000fe20000000034 */
[----:B------:R-:W-:Y:S01]  /*7cb0*/  LOP3.LUT R0, R139, 0xffff0000, RZ, 0xc0, !PT ;  /* 0xffff00008b007812 */ /* 0x000fe200078ec0ff */
[C---:B------:R-:W-:Y:S01]  /*7cc0*/  FFMA R53, R81.reuse, R2, R53 ;  /* 0x0000000251357223 */ /* 0x040fe20000000035 */
[----:B------:R-:W-:Y:S01]  /*7cd0*/  FFMA R54, R81, R3, R54 ;  /* 0x0000000351367223 */ /* 0x000fe20000000036 */
[----:B------:R-:W-:Y:S01]  /*7ce0*/  FMUL R59, R78, R59 ;  /* 0x0000003b4e3b7220 */ /* 0x000fe20000400000 */
[----:B------:R-:W-:Y:S01]  /*7cf0*/  SHF.L.U32 R3, R144, 0x10, RZ ;  /* 0x0000001090037819 */ /* 0x000fe200000006ff */
[----:B------:R-:W-:Y:S01]  /*7d00*/  FMUL R56, R78, R60 ;  /* 0x0000003c4e387220 */ /* 0x000fe20000400000 */
[----:B------:R-:W-:Y:S01]  /*7d10*/  LOP3.LUT R2, R144, 0xffff0000, RZ, 0xc0, !PT ;  /* 0xffff000090027812 */ /* 0x000fe200078ec0ff */
[C---:B------:R-:W-:Y:S01]  /*7d20*/  FMUL R57, R78.reuse, R61 ;  /* 0x0000003d4e397220 */ /* 0x040fe20000400000 */
[----:B------:R-:W-:Y:S01]  /*7d30*/  F2FP.BF16.F32.PACK_AB R119, R51, R46 ;  /* 0x0000002e3377723e */ /* 0x000fe200000010ff */
[C---:B------:R-:W-:Y:S01]  /*7d40*/  FMUL R58, R78.reuse, R62 ;  /* 0x0000003e4e3a7220 */ /* 0x040fe20000400000 */
[C---:B------:R-:W-:Y:S01]  /*7d50*/  FFMA R59, R81.reuse, R0, R59 ;  /* 0x00000000513b7223 */ /* 0x040fe2000000003b */
[----:B------:R-:W-:Y:S01]  /*7d60*/  FFMA R56, R81, R3, R56 ;  /* 0x0000000351387223 */ /* 0x000fe20000000038 */
[----:B------:R-:W-:Y:S01]  /*7d70*/  LOP3.LUT R0, R145, 0xffff0000, RZ, 0xc0, !PT ;  /* 0xffff000091007812 */ /* 0x000fe200078ec0ff */
[----:B------:R2:W-:Y:S01]  /*7d80*/  STS.128 [R176+0x4400], R116 ;  /* 0x00440074b0007388 */ /* 0x0005e20000000c00 */
[C---:B------:R-:W-:Y:S01]  /*7d90*/  FFMA R57, R81.reuse, R2, R57 ;  /* 0x0000000251397223 */ /* 0x040fe20000000039 */
[----:B------:R-:W-:Y:S01]  /*7da0*/  FMUL R63, R78, R63 ;  /* 0x0000003f4e3f7220 */ /* 0x000fe20000400000 */
[----:B------:R-:W-:Y:S01]  /*7db0*/  SHF.L.U32 R3, R146, 0x10, RZ ;  /* 0x0000001092037819 */ /* 0x000fe200000006ff */
[----:B------:R-:W-:Y:S01]  /*7dc0*/  FFMA R58, R81, R83, R58 ;  /* 0x00000053513a7223 */ /* 0x000fe2000000003a */
[----:B------:R-:W-:Y:S01]  /*7dd0*/  FMUL R60, R78, R64 ;  /* 0x000000404e3c7220 */ /* 0x000fe20000400000 */
[----:B------:R-:W-:Y:S01]  /*7de0*/  LOP3.LUT R2, R146, 0xffff0000, RZ, 0xc0, !PT ;  /* 0xffff000092027812 */ /* 0x000fe200078ec0ff */
[C---:B------:R-:W-:Y:S01]  /*7df0*/  FMUL R61, R78.reuse, R65 ;  /* 0x000000414e3d7220 */ /* 0x040fe20000400000 */
[----:B------:R-:W-:Y:S01]  /*7e00*/  SHF.L.U32 R83, R147, 0x10, RZ ;  /* 0x0000001093537819 */ /* 0x000fe200000006ff */
[C---:B------:R-:W-:Y:S01]  /*7e10*/  FMUL R62, R78.reuse, R66 ;  /* 0x000000424e3e7220 */ /* 0x040fe20000400000 */
[----:B------:R-:W-:Y:S01]  /*7e20*/  FFMA R63, R81, R0, R63 ;  /* 0x00000000513f7223 */ /* 0x000fe2000000003f */
[----:B------:R-:W-:Y:S01]  /*7e30*/  FMUL R67, R78, R67 ;  /* 0x000000434e437220 */ /* 0x000fe20000400000 */
[----:B----4-:R-:W-:Y:S01]  /*7e40*/  F2FP.BF16.F32.PACK_AB R124, R49, R48 ;  /* 0x00000030317c723e */ /* 0x010fe200000010ff */
[----:B------:R-:W-:Y:S01]  /*7e50*/  FFMA R60, R81, R3, R60 ;  /* 0x00000003513c7223 */ /* 0x000fe2000000003c */
[----:B------:R-:W-:Y:S01]  /*7e60*/  F2FP.BF16.F32.PACK_AB R125, R55, R50 ;  /* 0x00000032377d723e */ /* 0x000fe200000010ff */
[----:B------:R-:W-:Y:S01]  /*7e70*/  FFMA R61, R81, R2, R61 ;  /* 0x00000002513d7223 */ /* 0x000fe2000000003d */
[----:B------:R-:W-:Y:S01]  /*7e80*/  F2FP.BF16.F32.PACK_AB R126, R53, R52 ;  /* 0x00000034357e723e */ /* 0x000fe200000010ff */
[----:B------:R-:W-:Y:S01]  /*7e90*/  FFMA R62, R81, R83, R62 ;  /* 0x00000053513e7223 */ /* 0x000fe2000000003e */
[----:B------:R-:W-:Y:S01]  /*7ea0*/  F2FP.BF16.F32.PACK_AB R127, R59, R54 ;  /* 0x000000363b7f723e */ /* 0x000fe200000010ff */
[----:B------:R-:W-:Y:S01]  /*7eb0*/  FFMA R67, R81, R82, R67 ;  /* 0x0000005251437223 */ /* 0x000fe20000000043 */
[----:B-1----:R-:W-:Y:S02]  /*7ec0*/  F2FP.BF16.F32.PACK_AB R132, R57, R56 ;  /* 0x000000383984723e */ /* 0x002fe400000010ff */
[----:B------:R-:W-:Y:S01]  /*7ed0*/  F2FP.BF16.F32.PACK_AB R133, R63, R58 ;  /* 0x0000003a3f85723e */ /* 0x000fe200000010ff */
[----:B------:R2:W-:Y:S01]  /*7ee0*/  STS.128 [R175+0x4400], R124 ;  /* 0x0044007caf007388 */ /* 0x0005e20000000c00 */
[----:B------:R-:W-:Y:S02]  /*7ef0*/  F2FP.BF16.F32.PACK_AB R134, R61, R60 ;  /* 0x0000003c3d86723e */ /* 0x000fe400000010ff */
[----:B------:R-:W-:Y:S02]  /*7f00*/  F2FP.BF16.F32.PACK_AB R135, R67, R62 ;  /* 0x0000003e4387723e */ /* 0x000fe400000010ff */
[----:B------:R-:W-:Y:S02]  /*7f10*/  LEA R0, R101, UR48, 0x3 ;  /* 0x0000003065007c11 */ /* 0x000fe4000f8e18ff */
[----:B------:R-:W-:Y:S01]  /*7f20*/  @P6 SHF.L.U32 R3, R167, 0x1f, RZ ;  /* 0x0000001fa7036819 */ /* 0x000fe200000006ff */
[----:B------:R2:W-:Y:S01]  /*7f30*/  STS.128 [R174+0x4400], R132 ;  /* 0x00440084ae007388 */ /* 0x0005e20000000c00 */
[----:B------:R-:W-:Y:S01]  /*7f40*/  @!PT LDS RZ, [RZ] ;  /* 0x00000000fffff984 */ /* 0x000fe20000000800 */
[----:B------:R-:W-:Y:S01]  /*7f50*/  @!PT LDS RZ, [RZ] ;  /* 0x00000000fffff984 */ /* 0x000fe20000000800 */
[----:B------:R-:W-:Y:S01]  /*7f60*/  @!PT LDS RZ, [RZ] ;  /* 0x00000000fffff984 */ /* 0x000fe20000000800 */
[----:B------:R-:W-:Y:S01]  /*7f70*/  @!PT LDS RZ, [RZ] ;  /* 0x00000000fffff984 */ /* 0x000fe20000000800 */
[----:B------:R1:W-:Y:S07]  /*7f80*/  MEMBAR.ALL.CTA ;  /* 0x0000000000007992 */ /* 0x0003ee0000008000 */
[----:B-1----:R-:W1:Y:S02]  /*7f90*/  FENCE.VIEW.ASYNC.S ;  /* 0x00000000000073c6 */ /* 0x002e640000000000 */
[----:B-1----:R-:W-:Y:S06]  /*7fa0*/  BAR.SYNC.DEFER_BLOCKING 0x1, 0x80 ;  /* 0x0042000000007b1d */ /* 0x002fec0000010000 */
[----:B------:R-:W-:Y:S05]  /*7fb0*/  @P0 BRA `(.L_x_105) ;  /* 0x0000000000240947 */ /* 0x000fea0003800000 */
[----:B------:R-:W-:Y:S02]  /*7fc0*/  UIADD3 UR8, UP0, UPT, UR52, 0x680, URZ ;  /* 0x0000068034087890 */ /* 0x000fe4000ff1e0ff */
[----:B------:R-:W-:Y:S02]  /*7fd0*/  UIADD3 UR5, UPT, UPT, UR41, 0x40, URZ ;  /* 0x0000004029057890 */ /* 0x000fe4000fffe0ff */
[----:B------:R-:W-:Y:S02]  /*7fe0*/  UIADD3 UR4, UPT, UPT, UR48, 0x4400, URZ ;  /* 0x0000440030047890 */ /* 0x000fe4000fffe0ff */
[----:B------:R-:W-:Y:S01]  /*7ff0*/  UIADD3.X UR9, UPT, UPT, URZ, UR53, URZ, UP0, !UPT ;  /* 0x00000035ff097290 */ /* 0x000fe200087fe4ff */
[----:B------:R-:W-:Y:S01]  /*8000*/  UMOV UR6, UR42 ;  /* 0x0000002a00067c82 */ /* 0x000fe20008000000 */
[----:B------:R-:W-:Y:S07]  /*8010*/  UMOV UR7, UR36 ;  /* 0x0000002400077c82 */ /* 0x000fee0008000000 */
[----:B------:R1:W-:Y:S01]  /*8020*/  UTMASTG.3D [UR4], [UR8] ;  /* 0x00000004080073b5 */ /* 0x0003e20008010000 */
[----:B------:R0:W-:Y:S01]  /*8030*/  UTMACMDFLUSH ;  /* 0x00000000000079b7 */ /* 0x0001e20000000000 */
[----:B-1----:R-:W-:Y:S04]  /*8040*/  DEPBAR.LE SB0, 0x1 ;  /* 0x000080400000791a */ /* 0x002fe80000000000 */
.L_x_105:
[----:B------:R-:W-:Y:S05]  /*8050*/  BSYNC.RECONVERGENT B0 ;  /* 0x0000000000007941 */ /* 0x000fea0003800200 */
.L_x_104:
[----:B------:R-:W-:Y:S01]  /*8060*/  BAR.SYNC.DEFER_BLOCKING 0x1, 0x80 ;  /* 0x0042000000007b1d */ /* 0x000fe20000010000 */
[----:B------:R-:W-:Y:S04]  /*8070*/  UIADD3 UR40, UPT, UPT, UR51, 0x1, URZ ;  /* 0x0000000133287890 */ /* 0x000fe8000fffe0ff */
[----:B------:R-:W-:Y:S04]  /*8080*/  UISETP.NE.AND UP0, UPT, UR40, 0x4, UPT ;  /* 0x000000042800788c */ /* 0x000fe8000bf05270 */
[----:B------:R-:W-:Y:S01]  /*8090*/  USEL UR40, UR40, URZ, UP0 ;  /* 0x000000ff28287287 */ /* 0x000fe20008000000 */
[----:B------:R1:W-:Y:S01]  /*80a0*/  @P6 SYNCS.ARRIVE.TRANS64.RED.A1T0 RZ, [R85+URZ], RZ ;  /* 0x000000ff55ff69a7 */ /* 0x0003e200081004ff */
[----:B------:R-:W-:Y:S01]  /*80b0*/  BSSY B1, `(.L_x_106) ;  /* 0x0000020000017945 */ /* 0x000fe20003800000 */
[----:B------:R-:W4:Y:S02]  /*80c0*/  @P6 SYNCS.PHASECHK.TRANS64.TRYWAIT P0, [R0+URZ+0x30], R3 ;  /* 0x00003003000065a7 */ /* 0x000f2400080011ff */
[----:B----4-:R-:W-:Y:S01]  /*80d0*/  @P6 SEL R103, RZ, 0x1, !P0 ;  /* 0x00000001ff676807 */ /* 0x010fe20004000000 */
[----:B-1----:R-:W-:Y:S06]  /*80e0*/  @!P6 BRA `(.L_x_107) ;  /* 0x000000000070e947 */ /* 0x002fec0003800000 */
        /* <DEDUP_REMOVED lines=9> */
[----:B------:R-:W-:Y:S04]  /*8180*/  SHF.L.U32 R7, R167, 0x1f, RZ ;  /* 0x0000001fa7077819 */ /* 0x000fe800000006ff */
[----:B------:R-:W1:Y:S02]  /*8190*/  SYNCS.PHASECHK.TRANS64.TRYWAIT P0, [R0+URZ+0x30], R7 ;  /* 0x00003007000075a7 */ /* 0x000e6400080011ff */
[----:B-1----:R-:W-:Y:S05]  /*81a0*/  @!P0 BRA `(.L_x_110) ;  /* 0x0000003400008947 */ /* 0x002fea0003800000 */
.L_x_109:
[----:B------:R-:W-:Y:S05]  /*81b0*/  BSYNC B0 ;  /* 0x0000000000007941 */ /* 0x000fea0003800000 */
.L_x_108:
[----:B------:R-:W-:Y:S01]  /*81c0*/  ISETP.NE.AND P0, PT, R109, RZ, PT ;  /* 0x000000ff6d00720c */ /* 0x000fe20003f05270 */
[----:B------:R-:W-:Y:S11]  /*81d0*/  VIADD R101, R101, 0x1 ;  /* 0x0000000165657836 */ /* 0x000ff60000000000 */
[----:B------:R-:W-:Y:S01]  /*81e0*/  @!UPT UIADD3 URZ, UPT, UPT, URZ, URZ, URZ ;  /* 0x000000fffffff290 */ /* 0x000fe2000fffe0ff */
[----:B------:R4:W2:Y:S01]  /*81f0*/  @P0 LDS.128 R88, [R4+UR48+0x400] ;  /* 0x0004003004580984 */ /* 0x0008a20008000c00 */
[--C-:B-1----:R-:W-:Y:S01]  /*8200*/  @P0 IMAD.IADD R7, R102, 0x1, R3.reuse ;  /* 0x0000000166070824 */ /* 0x102fe200078e0203 */
[C---:B------:R-:W-:Y:S01]  /*8210*/  @P0 IADD3 R0, PT, PT, R108.reuse, R5, RZ ;  /* 0x000000056c000210 */ /* 0x040fe20007ffe0ff */
[C---:B------:R-:W-:Y:S01]  /*8220*/  @P0 IMAD.IADD R6, R108.reuse, 0x1, R3 ;  /* 0x000000016c060824 */ /* 0x040fe200078e0203 */
[----:B------:R4:W1:Y:S02]  /*8230*/  @P0 LDS.128 R96, [R2+0x400] ;  /* 0x0004000002600984 */ /* 0x0008640000000c00 */
[----:B------:R-:W-:Y:S02]  /*8240*/  @P0 IADD3 R8, PT, PT, R108, R7, RZ ;  /* 0x000000076c080210 */ /* 0x000fe40007ffe0ff */
[----:B------:R4:W1:Y:S04]  /*8250*/  @P0 LDS.128 R104, [R5+0x400] ;  /* 0x0004000005680984 */ /* 0x0008680000000c00 */
[----:B------:R4:W1:Y:S04]  /*8260*/  @P0 LDS.128 R112, [R0+0x400] ;  /* 0x0004000000700984 */ /* 0x0008680000000c00 */
[----:B------:R4:W1:Y:S04]  /*8270*/  @P0 LDS.128 R120, [R3+0x400] ;  /* 0x0004000003780984 */ /* 0x0008680000000c00 */
[----:B------:R4:W1:Y:S04]  /*8280*/  @P0 LDS.128 R128, [R6+0x400] ;  /* 0x0004000006800984 */ /* 0x0008680000000c00 */
[----:B------:R4:W1:Y:S04]  /*8290*/  @P0 LDS.128 R136, [R7+0x400] ;  /* 0x0004000007880984 */ /* 0x0008680000000c00 */
[----:B------:R4:W1:Y:S02]  /*82a0*/  @P0 LDS.128 R144, [R8+0x400] ;  /* 0x0004000008900984 */ /* 0x0008640000000c00 */
.L_x_107:
[----:B------:R-:W-:Y:S05]  /*82b0*/  BSYNC B1 ;  /* 0x0000000000017941 */ /* 0x000fea0003800000 */
.L_x_106:
        /* <DEDUP_REMOVED lines=21> */
.L_x_111:
[----:B------:R-:W-:Y:S01]  /*8410*/  ISETP.NE.AND P6, PT, R179, RZ, PT ;  /* 0x000000ffb300720c */ /* 0x000fe20003fc5270 */
[----:B------:R-:W-:Y:S05]  /*8420*/  WARPSYNC.ALL ;  /* 0x0000000000007948 */ /* 0x000fea0003800000 */
[----:B------:R-:W-:Y:S01]  /*8430*/  R2UR UR4, R80 ;  /* 0x00000000500472ca */ /* 0x000fe200000e0000 */
[----:B------:R-:W-:Y:S01]  /*8440*/  BSSY.RECONVERGENT B0, `(.L_x_112) ;  /* 0x0000103000007945 */ /* 0x000fe20003800200 */
[----:B------:R-:W-:Y:S02]  /*8450*/  MOV R3, UR40 ;  /* 0x0000002800037c02 */ /* 0x000fe40008000f00 */
[----:B------:R-:W-:Y:S02]  /*8460*/  MOV R84, UR37 ;  /* 0x0000002500547c02 */ /* 0x000fe40008000f00 */
[C---:B--2---:R-:W-:Y:S02]  /*8470*/  SHF.L.U32 R82, R88.reuse, 0x10, RZ ;  /* 0x0000001058527819 */ /* 0x044fe400000006ff */
[----:B------:R-:W-:Y:S02]  /*8480*/  @P6 LEA R3, R3, UR48, 0x3 ;  /* 0x0000003003036c11 */ /* 0x000fe4000f8e18ff */
[----:B------:R-:W-:Y:S02]  /*8490*/  LOP3.LUT R83, R88, 0xffff0000, RZ, 0xc0, !PT ;  /* 0xffff000058537812 */ /* 0x000fe400078ec0ff */
[----:B------:R-:W-:Y:S01]  /*84a0*/  @P6 IADD3 R3, PT, PT, R3, 0x50, RZ ;  /* 0x0000005003036810 */ /* 0x000fe20007ffe0ff */
[----:B------:R-:W2:Y:S01]  /*84b0*/  LDTM.x64 R4, tmem[UR4+0x80] ;  /* 0x00008004000479ee */ /* 0x000ea20008340000 */
[----:B------:R-:W-:Y:S02]  /*84c0*/  ISETP.NE.AND P0, PT, R170, RZ, PT ;  /* 0x000000ffaa00720c */ /* 0x000fe40003f05270 */
[----:B------:R-:W-:Y:S01]  /*84d0*/  @P6 PRMT R84, R84, 0x654, R3 ;  /* 0x0000065454546816 */ /* 0x000fe20000000003 */
[C---:B--2---:R-:W-:Y:S01]  /*84e0*/  FMUL R0, R78.reuse, R4 ;  /* 0x000000044e007220 */ /* 0x044fe20000400000 */
[C---:B------:R-:W-:Y:S01]  /*84f0*/  FMUL R3, R78.reuse, R6 ;  /* 0x000000064e037220 */ /* 0x040fe20000400000 */
        /* <DEDUP_REMOVED lines=38> */
[C---:B------:R-:W-:Y:S01]  /*8760*/  FFMA R0, R81.reuse, R82, R0 ;  /* 0x0000005251007223 */ /* 0x040fe20000000000 */
[----:B------:R-:W-:Y:S01]  /*8770*/  FFMA R2, R81, R83, R2 ;  /* 0x0000005351027223 */ /* 0x000fe20000000002 */
[C---:B------:R-:W-:Y:S01]  /*8780*/  FMUL R45, R78.reuse, R49 ;  /* 0x000000314e2d7220 */ /* 0x040fe20000400000 */
[C---:B------:R-:W-:Y:S01]  /*8790*/  FMUL R58, R78.reuse, R62 ;  /* 0x0000003e4e3a7220 */ /* 0x040fe20000400000 */
[C---:B------:R-:W-:Y:S01]  /*87a0*/  FMUL R60, R78.reuse, R64 ;  /* 0x000000404e3c7220 */ /* 0x040fe20000400000 */
[C---:B------:R-:W-:Y:S01]  /*87b0*/  SHF.L.U32 R64, R89.reuse, 0x10, RZ ;  /* 0x0000001059407819 */ /* 0x040fe200000006ff */
[----:B------:R-:W-:Y:S01]  /*87c0*/  FMUL R49, R78, R53 ;  /* 0x000000354e317220 */ /* 0x000fe20000400000 */
[----:B------:R-:W-:Y:S01]  /*87d0*/  F2FP.BF16.F32.PACK_AB R92, R2, R0 ;  /* 0x00000000025c723e */ /* 0x000fe200000010ff */
[C---:B------:R-:W-:Y:S01]  /*87e0*/  FMUL R62, R78.reuse, R66 ;  /* 0x000000424e3e7220 */ /* 0x040fe20000400000 */
[----:B------:R-:W-:Y:S01]  /*87f0*/  LOP3.LUT R66, R89, 0xffff0000, RZ, 0xc0, !PT ;  /* 0xffff000059427812 */ /* 0x000fe200078ec0ff */
[C---:B------:R-:W-:Y:S01]  /*8800*/  FMUL R53, R78.reuse, R57 ;  /* 0x000000394e357220 */ /* 0x040fe20000400000 */
[----:B------:R-:W-:Y:S01]  /*8810*/  LOP3.LUT R0, R91, 0xffff0000, RZ, 0xc0, !PT ;  /* 0xffff00005b007812 */ /* 0x000fe200078ec0ff */
[----:B------:R-:W-:Y:S01]  /*8820*/  FMUL R7, R78, R7 ;  /* 0x000000074e077220 */ /* 0x000fe20000400000 */
[----:B-1----:R-:W-:Y:S01]  /*8830*/  LOP3.LUT R2, R96, 0xffff0000, RZ, 0xc0, !PT ;  /* 0xffff000060027812 */ /* 0x002fe200078ec0ff */
[C---:B------:R-:W-:Y:S01]  /*8840*/  FMUL R57, R78.reuse, R61 ;  /* 0x0000003d4e397220 */ /* 0x040fe20000400000 */
[----:B------:R-:W-:Y:S01]  /*8850*/  FMUL R61, R78, R65 ;  /* 0x000000414e3d7220 */ /* 0x000fe20000400000 */
[C---:B------:R-:W-:Y:S01]  /*8860*/  SHF.L.U32 R65, R90.reuse, 0x10, RZ ;  /* 0x000000105a417819 */ /* 0x040fe200000006ff */
[C---:B------:R-:W-:Y:S01]  /*8870*/  FFMA R3, R81.reuse, R64, R3 ;  /* 0x0000004051037223 */ /* 0x040fe20000000003 */
[----:B------:R-:W-:Y:S01]  /*8880*/  LOP3.LUT R64, R90, 0xffff0000, RZ, 0xc0, !PT ;  /* 0xffff00005a407812 */ /* 0x000fe200078ec0ff */
[C---:B------:R-:W-:Y:S01]  /*8890*/  FFMA R7, R81.reuse, R66, R7 ;  /* 0x0000004251077223 */ /* 0x040fe20000000007 */
[C---:B------:R-:W-:Y:S01]  /*88a0*/  FMUL R11, R78.reuse, R11 ;  /* 0x0000000b4e0b7220 */ /* 0x040fe20000400000 */
[----:B------:R-:W-:Y:S01]  /*88b0*/  FFMA R4, R81, R65, R4 ;  /* 0x0000004151047223 */ /* 0x000fe20000000004 */
[----:B------:R-:W-:Y:S01]  /*88c0*/  SHF.L.U32 R65, R91, 0x10, RZ ;  /* 0x000000105b417819 */ /* 0x000fe200000006ff */
[----:B------:R-:W-:Y:S01]  /*88d0*/  FFMA R5, R81, R64, R5 ;  /* 0x0000004051057223 */ /* 0x000fe20000000005 */
[----:B------:R-:W-:Y:S01]  /*88e0*/  F2FP.BF16.F32.PACK_AB R93, R7, R3 ;  /* 0x00000003075d723e */ /* 0x000fe200000010ff */
[----:B------:R-:W-:Y:S01]  /*88f0*/  FMUL R15, R78, R15 ;  /* 0x0000000f4e0f7220 */ /* 0x000fe20000400000 */
[----:B------:R-:W-:Y:S01]  /*8900*/  SHF.L.U32 R3, R96, 0x10, RZ ;  /* 0x0000001060037819 */ /* 0x000fe200000006ff */
[----:B------:R-:W-:Y:S01]  /*8910*/  FFMA R6, R81, R65, R6 ;  /* 0x0000004151067223 */ /* 0x000fe20000000006 */
[----:B------:R-:W-:Y:S01]  /*8920*/  F2FP.BF16.F32.PACK_AB R94, R5, R4 ;  /* 0x00000004055e723e */ /* 0x000fe200000010ff */
[----:B------:R-:W-:Y:S01]  /*8930*/  FFMA R11, R81, R0, R11 ;  /* 0x00000000510b7223 */ /* 0x000fe2000000000b */
[----:B------:R-:W-:Y:S01]  /*8940*/  SHF.L.U32 R0, R97, 0x10, RZ ;  /* 0x0000001061007819 */ /* 0x000fe200000006ff */
[C---:B------:R-:W-:Y:S01]  /*8950*/  FFMA R8, R81.reuse, R3, R8 ;  /* 0x0000000351087223 */ /* 0x040fe20000000008 */
[C---:B------:R-:W-:Y:S01]  /*8960*/  SHF.L.U32 R3, R98.reuse, 0x10, RZ ;  /* 0x0000001062037819 */ /* 0x040fe200000006ff */
[----:B------:R-:W-:Y:S01]  /*8970*/  FFMA R9, R81, R2, R9 ;  /* 0x0000000251097223 */ /* 0x000fe20000000009 */
[----:B------:R-:W-:Y:S01]  /*8980*/  LOP3.LUT R2, R97, 0xffff0000, RZ, 0xc0, !PT ;  /* 0xffff000061027812 */ /* 0x000fe200078ec0ff */
[C---:B------:R-:W-:Y:S01]  /*8990*/  FFMA R10, R81.reuse, R0, R10 ;  /* 0x00000000510a7223 */ /* 0x040fe2000000000a */
[----:B------:R-:W-:Y:S01]  /*89a0*/  LOP3.LUT R0, R98, 0xffff0000, RZ, 0xc0, !PT ;  /* 0xffff000062007812 */ /* 0x000fe200078ec0ff */
[----:B------:R-:W-:Y:S01]  /*89b0*/  FMUL R19, R78, R19 ;  /* 0x000000134e137220 */ /* 0x000fe20000400000 */
[C---:B------:R-:W-:Y:S01]  /*89c0*/  SHF.L.U32 R5, R104.reuse, 0x10, RZ ;  /* 0x0000001068057819 */ /* 0x040fe200000006ff */
[----:B------:R-:W-:Y:S01]  /*89d0*/  FFMA R15, R81, R2, R15 ;  /* 0x00000002510f7223 */ /* 0x000fe2000000000f */
[----:B------:R-:W-:Y:S01]  /*89e0*/  LOP3.LUT R2, R99, 0xffff0000, RZ, 0xc0, !PT ;  /* 0xffff000063027812 */ /* 0x000fe200078ec0ff */
[----:B------:R-:W-:Y:S01]  /*89f0*/  FFMA R12, R81, R3, R12 ;  /* 0x00000003510c7223 */ /* 0x000fe2000000000c */
[----:B------:R-:W-:Y:S01]  /*8a00*/  SHF.L.U32 R3, R99, 0x10, RZ ;  /* 0x0000001063037819 */ /* 0x000fe200000006ff */
[----:B------:R-:W-:Y:S01]  /*8a10*/  FFMA R13, R81, R0, R13 ;  /* 0x00000000510d7223 */ /* 0x000fe2000000000d */
[----:B------:R-:W-:Y:S01]  /*8a20*/  LOP3.LUT R0, R104, 0xffff0000, RZ, 0xc0, !PT ;  /* 0xffff000068007812 */ /* 0x000fe200078ec0ff */
[----:B------:R-:W-:Y:S01]  /*8a30*/  FMUL R23, R78, R23 ;  /* 0x000000174e177220 */ /* 0x000fe20000400000 */
[----:B------:R-:W-:Y:S01]  /*8a40*/  LOP3.LUT R4, R107, 0xffff0000, RZ, 0xc0, !PT ;  /* 0xffff00006b047812 */ /* 0x000fe200078ec0ff */
[C---:B------:R-:W-:Y:S01]  /*8a50*/  FFMA R14, R81.reuse, R3, R14 ;  /* 0x00000003510e7223 */ /* 0x040fe2000000000e */
[C---:B------:R-:W-:Y:S01]  /*8a60*/  SHF.L.U32 R3, R106.reuse, 0x10, RZ ;  /* 0x000000106a037819 */ /* 0x040fe200000006ff */
[----:B------:R-:W-:Y:S01]  /*8a70*/  FFMA R19, R81, R2, R19 ;  /* 0x0000000251137223 */ /* 0x000fe20000000013 */
[----:B------:R-:W-:Y:S01]  /*8a80*/  SHF.L.U32 R2, R105, 0x10, RZ ;  /* 0x0000001069027819 */ /* 0x000fe200000006ff */
[----:B------:R-:W-:Y:S01]  /*8a90*/  FFMA R16, R81, R5, R16 ;  /* 0x0000000551107223 */ /* 0x000fe20000000010 */
[----:B------:R-:W-:Y:S01]  /*8aa0*/  SHF.L.U32 R5, R107, 0x10, RZ ;  /* 0x000000106b057819 */ /* 0x000fe200000006ff */
[----:B------:R-:W-:Y:S01]  /*8ab0*/  FFMA R17, R81, R0, R17 ;  /* 0x0000000051117223 */ /* 0x000fe20000000011 */
[----:B------:R-:W-:Y:S01]  /*8ac0*/  LOP3.LUT R0, R105, 0xffff0000, RZ, 0xc0, !PT ;  /* 0xffff000069007812 */ /* 0x000fe200078ec0ff */
[----:B------:R-:W-:Y:S01]  /*8ad0*/  FFMA R18, R81, R2, R18 ;  /* 0x0000000251127223 */ /* 0x000fe20000000012 */
[----:B------:R-:W-:Y:S01]  /*8ae0*/  LOP3.LUT R2, R106, 0xffff0000, RZ, 0xc0, !PT ;  /* 0xffff00006a027812 */ /* 0x000fe200078ec0ff */
[----:B------:R-:W-:Y:S01]  /*8af0*/  FMUL R27, R78, R27 ;  /* 0x0000001b4e1b7220 */ /* 0x000fe20000400000 */
[----:B------:R-:W-:Y:S01]  /*8b00*/  F2FP.BF16.F32.PACK_AB R95, R11, R6 ;  /* 0x000000060b5f723e */ /* 0x000fe200000010ff */
[C---:B------:R-:W-:Y:S01]  /*8b10*/  FFMA R23, R81.reuse, R0, R23 ;  /* 0x0000000051177223 */ /* 0x040fe20000000017 */
[----:B------:R-:W-:Y:S01]  /*8b20*/  SHF.L.U32 R0, R112, 0x10, RZ ;  /* 0x0000001070007819 */ /* 0x000fe200000006ff */
[C---:B------:R-:W-:Y:S01]  /*8b30*/  FFMA R20, R81.reuse, R3, R20 ;  /* 0x0000000351147223 */ /* 0x040fe20000000014 */
[----:B------:R-:W-:Y:S01]  /*8b40*/  SHF.L.U32 R3, R114, 0x10, RZ ;  /* 0x0000001072037819 */ /* 0x000fe200000006ff */
        /* <DEDUP_REMOVED lines=8> */
[----:B------:R-:W-:Y:S01]  /*8bd0*/  FFMA R25, R81, R2, R25 ;  /* 0x0000000251197223 */ /* 0x000fe20000000019 */
[----:B------:R-:W-:Y:S01]  /*8be0*/  LOP3.LUT R2, R114, 0xffff0000, RZ, 0xc0, !PT ;  /* 0xffff000072027812 */ /* 0x000fe200078ec0ff */
[C---:B------:R-:W-:Y:S01]  /*8bf0*/  FMUL R31, R78.reuse, R31 ;  /* 0x0000001f4e1f7220 */ /* 0x040fe20000400000 */
[----:B------:R-:W-:Y:S01]  /*8c00*/  F2FP.BF16.F32.PACK_AB R8, R9, R8 ;  /* 0x000000080908723e */ /* 0x000fe200000010ff */
[----:B------:R-:W-:Y:S01]  /*8c10*/  FFMA R26, R81, R0, R26 ;  /* 0x00000000511a7223 */ /* 0x000fe2000000001a */
[----:B------:R-:W-:Y:S01]  /*8c20*/  LOP3.LUT R0, R113, 0xffff0000, RZ, 0xc0, !PT ;  /* 0xffff000071007812 */ /* 0x000fe200078ec0ff */
[C---:B------:R-:W-:Y:S01]  /*8c30*/  FMUL R35, R78.reuse, R35 ;  /* 0x000000234e237220 */ /* 0x040fe20000400000 */
[----:B------:R-:W-:Y:S01]  /*8c40*/  F2FP.BF16.F32.PACK_AB R9, R15, R10 ;  /* 0x0000000a0f09723e */ /* 0x000fe200000010ff */
[----:B------:R-:W-:Y:S01]  /*8c50*/  FMUL R39, R78, R39 ;  /* 0x000000274e277220 */ /* 0x000fe20000400000 */
[----:B------:R-:W-:Y:S01]  /*8c60*/  F2FP.BF16.F32.PACK_AB R10, R13, R12 ;  /* 0x0000000c0d0a723e */ /* 0x000fe200000010ff */
[C---:B------:R-:W-:Y:S01]  /*8c70*/  FFMA R31, R81.reuse, R0, R31 ;  /* 0x00000000511f7223 */ /* 0x040fe2000000001f */
[C---:B------:R-:W-:Y:S01]  /*8c80*/  SHF.L.U32 R0, R120.reuse, 0x10, RZ ;  /* 0x0000001078007819 */ /* 0x040fe200000006ff */
[----:B------:R-:W-:Y:S01]  /*8c90*/  FFMA R28, R81, R3, R28 ;  /* 0x00000003511c7223 */ /* 0x000fe2000000001c */
[----:B------:R-:W-:Y:S01]  /*8ca0*/  SHF.L.U32 R3, R121, 0x10, RZ ;  /* 0x0000001079037819 */ /* 0x000fe200000006ff */
        /* <DEDUP_REMOVED lines=8> */
[----:B------:R-:W-:Y:S01]  /*8d30*/  FFMA R33, R81, R2, R33 ;  /* 0x0000000251217223 */ /* 0x000fe20000000021 */
[----:B------:R-:W-:Y:S01]  /*8d40*/  LOP3.LUT R2, R123, 0xffff0000, RZ, 0xc0, !PT ;  /* 0xffff00007b027812 */ /* 0x000fe200078ec0ff */
[C---:B------:R-:W-:Y:S01]  /*8d50*/  FFMA R34, R81.reuse, R3, R34 ;  /* 0x0000000351227223 */ /* 0x040fe20000000022 */
[C---:B------:R-:W-:Y:S01]  /*8d60*/  SHF.L.U32 R3, R122.reuse, 0x10, RZ ;  /* 0x000000107a037819 */ /* 0x040fe200000006ff */
[----:B------:R-:W-:Y:S01]  /*8d70*/  FFMA R39, R81, R0, R39 ;  /* 0x0000000051277223 */ /* 0x000fe20000000027 */
[----:B------:R-:W-:Y:S01]  /*8d80*/  LOP3.LUT R0, R122, 0xffff0000, RZ, 0xc0, !PT ;  /* 0xffff00007a007812 */ /* 0x000fe200078ec0ff */
[----:B------:R-:W-:Y:S01]  /*8d90*/  FMUL R43, R78, R43 ;  /* 0x0000002b4e2b7220 */ /* 0x000fe20000400000 */
[----:B------:R-:W-:Y:S01]  /*8da0*/  F2FP.BF16.F32.PACK_AB R16, R17, R16 ;  /* 0x000000101110723e */ /* 0x000fe200000010ff */
[----:B------:R-:W-:Y:S01]  /*8db0*/  FFMA R36, R81, R3, R36 ;  /* 0x0000000351247223 */ /* 0x000fe20000000024 */
[----:B------:R-:W-:Y:S01]  /*8dc0*/  SHF.L.U32 R3, R129, 0x10, RZ ;  /* 0x0000001081037819 */ /* 0x000fe200000006ff */
[C---:B------:R-:W-:Y:S01]  /*8dd0*/  FFMA R37, R81.reuse, R0, R37 ;  /* 0x0000000051257223 */ /* 0x040fe20000000025 */
[C---:B------:R-:W-:Y:S01]  /*8de0*/  SHF.L.U32 R0, R128.reuse, 0x10, RZ ;  /* 0x0000001080007819 */ /* 0x040fe200000006ff */
[----:B------:R-:W-:Y:S01]  /*8df0*/  FFMA R38, R81, R5, R38 ;  /* 0x0000000551267223 */ /* 0x000fe20000000026 */
[----:B------:R-:W-:Y:S01]  /*8e00*/  F2FP.BF16.F32.PACK_AB R17, R23, R18 ;  /* 0x000000121711723e */ /* 0x000fe200000010ff */
[----:B------:R1:W-:Y:S01]  /*8e10*/  STS.128 [R182+UR48+0x8400], R92 ;  /* 0x0084005cb6007988 */ /* 0x0003e20008000c30 */
[----:B------:R-:W-:Y:S01]  /*8e20*/  SHF.L.U32 R5, R131, 0x10, RZ ;  /* 0x0000001083057819 */ /* 0x000fe200000006ff */
[C---:B------:R-:W-:Y:S01]  /*8e30*/  FFMA R43, R81.reuse, R2, R43 ;  /* 0x00000002512b7223 */ /* 0x040fe2000000002b */
[----:B------:R-:W-:Y:S01]  /*8e40*/  LOP3.LUT R2, R128, 0xffff0000, RZ, 0xc0, !PT ;  /* 0xffff000080027812 */ /* 0x000fe200078ec0ff */
[----:B------:R-:W-:Y:S01]  /*8e50*/  FFMA R40, R81, R0, R40 ;  /* 0x0000000051287223 */ /* 0x000fe20000000028 */
[----:B------:R-:W-:Y:S01]  /*8e60*/  LOP3.LUT R0, R129, 0xffff0000, RZ, 0xc0, !PT ;  /* 0xffff000081007812 */ /* 0x000fe200078ec0ff */
[----:B------:R-:W-:Y:S01]  /*8e70*/  FMUL R47, R78, R47 ;  /* 0x0000002f4e2f7220 */ /* 0x000fe20000400000 */
[----:B------:R-:W-:Y:S01]  /*8e80*/  F2FP.BF16.F32.PACK_AB R18, R21, R20 ;  /* 0x000000141512723e */ /* 0x000fe200000010ff */
[C---:B------:R-:W-:Y:S01]  /*8e90*/  FFMA R41, R81.reuse, R2, R41 ;  /* 0x0000000251297223 */ /* 0x040fe20000000029 */
[C---:B------:R-:W-:Y:S01]  /*8ea0*/  LOP3.LUT R2, R130.reuse, 0xffff0000, RZ, 0xc0, !PT ;  /* 0xffff000082027812 */ /* 0x040fe200078ec0ff */
[----:B------:R-:W-:Y:S01]  /*8eb0*/  FFMA R42, R81, R3, R42 ;  /* 0x00000003512a7223 */ /* 0x000fe2000000002a */
[----:B------:R-:W-:Y:S01]  /*8ec0*/  SHF.L.U32 R3, R130, 0x10, RZ ;  /* 0x0000001082037819 */ /* 0x000fe200000006ff */
[----:B------:R1:W-:Y:S01]  /*8ed0*/  STS.128 [R181+0x8400], R8 ;  /* 0x00840008b5007388 */ /* 0x0003e20000000c00 */
[----:B------:R-:W-:Y:S01]  /*8ee0*/  F2FP.BF16.F32.PACK_AB R19, R27, R22 ;  /* 0x000000161b13723e */ /* 0x000fe200000010ff */
[----:B------:R-:W-:Y:S01]  /*8ef0*/  FFMA R47, R81, R0, R47 ;  /* 0x00000000512f7223 */ /* 0x000fe2000000002f */
[----:B------:R-:W-:Y:S01]  /*8f00*/  LOP3.LUT R0, R131, 0xffff0000, RZ, 0xc0, !PT ;  /* 0xffff000083007812 */ /* 0x000fe200078ec0ff */
[----:B------:R-:W-:Y:S01]  /*8f10*/  FMUL R51, R78, R51 ;  /* 0x000000334e337220 */ /* 0x000fe20000400000 */
[----:B------:R-:W-:Y:S01]  /*8f20*/  F2FP.BF16.F32.PACK_AB R24, R25, R24 ;  /* 0x000000181918723e */ /* 0x000fe200000010ff */
[C---:B------:R-:W-:Y:S01]  /*8f30*/  FFMA R44, R81.reuse, R3, R44 ;  /* 0x00000003512c7223 */ /* 0x040fe2000000002c */
[C---:B------:R-:W-:Y:S01]  /*8f40*/  SHF.L.U32 R3, R136.reuse, 0x10, RZ ;  /* 0x0000001088037819 */ /* 0x040fe200000006ff */
[----:B------:R-:W-:Y:S01]  /*8f50*/  FFMA R45, R81, R2, R45 ;  /* 0x00000002512d7223 */ /* 0x000fe2000000002d */
[----:B------:R-:W-:Y:S01]  /*8f60*/  F2FP.BF16.F32.PACK_AB R25, R31, R26 ;  /* 0x0000001a1f19723e */ /* 0x000fe200000010ff */
[----:B------:R-:W-:Y:S01]  /*8f70*/  FFMA R46, R81, R5, R46 ;  /* 0x00000005512e7223 */ /* 0x000fe2000000002e */
[----:B------:R-:W-:Y:S01]  /*8f80*/  SHF.L.U32 R5, R137, 0x10, RZ ;  /* 0x0000001089057819 */ /* 0x000fe200000006ff */
[----:B------:R1:W-:Y:S01]  /*8f90*/  STS.128 [R180+0x8400], R16 ;  /* 0x00840010b4007388 */ /* 0x0003e20000000c00 */
[----:B------:R-:W-:Y:S01]  /*8fa0*/  F2FP.BF16.F32.PACK_AB R26, R29, R28 ;  /* 0x0000001c1d1a723e */ /* 0x000fe200000010ff */
[C---:B------:R-:W-:Y:S01]  /*8fb0*/  FFMA R51, R81.reuse, R0, R51 ;  /* 0x0000000051337223 */ /* 0x040fe20000000033 */
[----:B------:R-:W-:Y:S01]  /*8fc0*/  LOP3.LUT R0, R136, 0xffff0000, RZ, 0xc0, !PT ;  /* 0xffff000088007812 */ /* 0x000fe200078ec0ff */
[----:B------:R-:W-:Y:S01]  /*8fd0*/  FFMA R48, R81, R3, R48 ;  /* 0x0000000351307223 */ /* 0x000fe20000000030 */
[----:B------:R-:W-:Y:S01]  /*8fe0*/  F2FP.BF16.F32.PACK_AB R27, R35, R30 ;  /* 0x0000001e231b723e */ /* 0x000fe200000010ff */
[----:B------:R-:W-:Y:S01]  /*8ff0*/  FMUL R55, R78, R55 ;  /* 0x000000374e377220 */ /* 0x000fe20000400000 */
[----:B------:R-:W-:Y:S01]  /*9000*/  LOP3.LUT R2, R137, 0xffff0000, RZ, 0xc0, !PT ;  /* 0xffff000089027812 */ /* 0x000fe200078ec0ff */
[C---:B------:R-:W-:Y:S01]  /*9010*/  FFMA R49, R81.reuse, R0, R49 ;  /* 0x0000000051317223 */ /* 0x040fe20000000031 */
[C---:B------:R-:W-:Y:S01]  /*9020*/  SHF.L.U32 R0, R138.reuse, 0x10, RZ ;  /* 0x000000108a007819 */ /* 0x040fe200000006ff */
[----:B------:R-:W-:Y:S01]  /*9030*/  FFMA R50, R81, R5, R50 ;  /* 0x0000000551327223 */ /* 0x000fe20000000032 */
[----:B------:R-:W-:Y:S01]  /*9040*/  F2FP.BF16.F32.PACK_AB R32, R33, R32 ;  /* 0x000000202120723e */ /* 0x000fe200000010ff */
[----:B------:R1:W-:Y:S01]  /*9050*/  STS.128 [R178+0x8400], R24 ;  /* 0x00840018b2007388 */ /* 0x0003e20000000c00 */
[----:B------:R-:W-:Y:S01]  /*9060*/  F2FP.BF16.F32.PACK_AB R33, R39, R34 ;  /* 0x000000222721723e */ /* 0x000fe200000010ff */
[C---:B------:R-:W-:Y:S01]  /*9070*/  FFMA R55, R81.reuse, R2, R55 ;  /* 0x0000000251377223 */ /* 0x040fe20000000037 */
[----:B------:R-:W-:Y:S01]  /*9080*/  LOP3.LUT R2, R138, 0xffff0000, RZ, 0xc0, !PT ;  /* 0xffff00008a027812 */ /* 0x000fe200078ec0ff */
[----:B------:R-:W-:Y:S01]  /*9090*/  FFMA R52, R81, R0, R52 ;  /* 0x0000000051347223 */ /* 0x000fe20000000034 */
[----:B------:R-:W-:Y:S01]  /*90a0*/  SHF.L.U32 R3, R139, 0x10, RZ ;  /* 0x000000108b037819 */ /* 0x000fe200000006ff */
[C---:B------:R-:W-:Y:S01]  /*90b0*/  FMUL R59, R78.reuse, R59 ;  /* 0x0000003b4e3b7220 */ /* 0x040fe20000400000 */
[----:B------:R-:W-:Y:S01]  /*90c0*/  F2FP.BF16.F32.PACK_AB R34, R37, R36 ;  /* 0x000000242522723e */ /* 0x000fe200000010ff */
[----:B------:R-:W-:Y:S01]  /*90d0*/  FFMA R53, R81, R2, R53 ;  /* 0x0000000251357223 */ /* 0x000fe20000000035 */
[----:B------:R-:W-:Y:S01]  /*90e0*/  F2FP.BF16.F32.PACK_AB R35, R43, R38 ;  /* 0x000000262b23723e */ /* 0x000fe200000010ff */
[----:B------:R-:W-:Y:S01]  /*90f0*/  FFMA R54, R81, R3, R54 ;  /* 0x0000000351367223 */ /* 0x000fe20000000036 */
[----:B------:R-:W-:Y:S01]  /*9100*/  LOP3.LUT R0, R139, 0xffff0000, RZ, 0xc0, !PT ;  /* 0xffff00008b007812 */ /* 0x000fe200078ec0ff */
[----:B------:R-:W-:Y:S01]  /*9110*/  FMUL R63, R78, R63 ;  /* 0x0000003f4e3f7220 */ /* 0x000fe20000400000 */
[----:B------:R-:W-:Y:S01]  /*9120*/  F2FP.BF16.F32.PACK_AB R40, R41, R40 ;  /* 0x000000282928723e */ /* 0x000fe200000010ff */
[----:B------:R1:W-:Y:S01]  /*9130*/  STS.128 [R177+0x8400], R32 ;  /* 0x00840020b1007388 */ /* 0x0003e20000000c00 */
[C---:B------:R-:W-:Y:S01]  /*9140*/  SHF.L.U32 R3, R144.reuse, 0x10, RZ ;  /* 0x0000001090037819 */ /* 0x040fe200000006ff */
[----:B------:R-:W-:Y:S01]  /*9150*/  FFMA R59, R81, R0, R59 ;  /* 0x00000000513b7223 */ /* 0x000fe2000000003b */
[----:B------:R-:W-:Y:S01]  /*9160*/  LOP3.LUT R2, R144, 0xffff0000, RZ, 0xc0, !PT ;  /* 0xffff000090027812 */ /* 0x000fe200078ec0ff */
[----:B------:R-:W-:Y:S01]  /*9170*/  FMUL R67, R78, R67 ;  /* 0x000000434e437220 */ /* 0x000fe20000400000 */
[----:B------:R-:W-:Y:S01]  /*9180*/  F2FP.BF16.F32.PACK_AB R41, R47, R42 ;  /* 0x0000002a2f29723e */ /* 0x000fe200000010ff */
[----:B------:R-:W-:Y:S01]  /*9190*/  FFMA R56, R81, R3, R56 ;  /* 0x0000000351387223 */ /* 0x000fe20000000038 */
[----:B------:R-:W-:Y:S01]  /*91a0*/  SHF.L.U32 R5, R145, 0x10, RZ ;  /* 0x0000001091057819 */ /* 0x000fe200000006ff */
[----:B------:R-:W-:Y:S01]  /*91b0*/  FFMA R57, R81, R2, R57 ;  /* 0x0000000251397223 */ /* 0x000fe20000000039 */
[----:B------:R-:W-:Y:S02]  /*91c0*/  F2FP.BF16.F32.PACK_AB R42, R45, R44 ;  /* 0x0000002c2d2a723e */ /* 0x000fe400000010ff */
[----:B------:R-:W-:Y:S01]  /*91d0*/  F2FP.BF16.F32.PACK_AB R43, R51, R46 ;  /* 0x0000002e332b723e */ /* 0x000fe200000010ff */
[----:B------:R-:W-:Y:S01]  /*91e0*/  FFMA R58, R81, R5, R58 ;  /* 0x00000005513a7223 */ /* 0x000fe2000000003a */
[----:B------:R-:W-:Y:S02]  /*91f0*/  LOP3.LUT R0, R145, 0xffff0000, RZ, 0xc0, !PT ;  /* 0xffff000091007812 */ /* 0x000fe400078ec0ff */
[C---:B------:R-:W-:Y:S01]  /*9200*/  SHF.L.U32 R3, R146.reuse, 0x10, RZ ;  /* 0x0000001092037819 */ /* 0x040fe200000006ff */
[----:B------:R1:W-:Y:S01]  /*9210*/  STS.128 [R176+0x8400], R40 ;  /* 0x00840028b0007388 */ /* 0x0003e20000000c00 */
        /* <DEDUP_REMOVED lines=8> */
[----:B------:R-:W-:Y:S02]  /*92a0*/  F2FP.BF16.F32.PACK_AB R49, R55, R50 ;  /* 0x000000323731723e */ /* 0x000fe400000010ff */
[----:B------:R-:W-:Y:S01]  /*92b0*/  F2FP.BF16.F32.PACK_AB R50, R53, R52 ;  /* 0x000000343532723e */ /* 0x000fe200000010ff */
[----:B------:R-:W-:Y:S01]  /*92c0*/  FFMA R67, R81, R4, R67 ;  /* 0x0000000451437223 */ /* 0x000fe20000000043 */
[----:B------:R-:W-:Y:S02]  /*92d0*/  F2FP.BF16.F32.PACK_AB R51, R59, R54 ;  /* 0x000000363b33723e */ /* 0x000fe400000010ff */
[----:B------:R-:W-:Y:S02]  /*92e0*/  F2FP.BF16.F32.PACK_AB R56, R57, R56 ;  /* 0x000000383938723e */ /* 0x000fe400000010ff */
        /* <DEDUP_REMOVED lines=23> */
[----:B--2---:R-:W-:Y:S04]  /*9460*/  DEPBAR.LE SB0, 0x1 ;  /* 0x000080400000791a */ /* 0x004fe80000000000 */
.L_x_113:
[----:B------:R-:W-:Y:S05]  /*9470*/  BSYNC.RECONVERGENT B0 ;  /* 0x0000000000007941 */ /* 0x000fea0003800200 */
.L_x_112:
        /* <DEDUP_REMOVED lines=8> */
[----:B--2---:R-:W-:Y:S06]  /*9500*/  @!P6 BRA `(.L_x_115) ;  /* 0x00000000006ce947 */ /* 0x004fec0003800000 */
[----:B------:R-:W-:Y:S01]  /*9510*/  ISETP.NE.AND P1, PT, R109, RZ, PT ;  /* 0x000000ff6d00720c */ /* 0x000fe20003f25270 */
[----:B------:R-:W-:Y:S01]  /*9520*/  BSSY B0, `(.L_x_116) ;  /* 0x000000b000007945 */ /* 0x000fe20003800000 */
[----:B------:R-:W-:Y:S11]  /*9530*/  ISETP.NE.AND P0, PT, R103, RZ, PT ;  /* 0x000000ff6700720c */ /* 0x000ff60003f05270 */
[----:B------:R-:W-:Y:S05]  /*9540*/  @P1 IMAD R101, R101, 0x4000, R182 ;  /* 0x0000400065651824 */ /* 0x000fea00078e02b6 */
[----:B-1----:R-:W-:Y:S04]  /*9550*/  @P1 IADD3 R9, PT, PT, R101, UR48, RZ ;  /* 0x0000003065091c10 */ /* 0x002fe8000fffe0ff */
[----:B------:R-:W-:Y:S01]  /*9560*/  @P1 IADD3 R7, PT, PT, R102, R9, RZ ;  /* 0x0000000966071210 */ /* 0x000fe20007ffe0ff */
[--C-:B------:R-:W-:Y:S02]  /*9570*/  @P1 IMAD.IADD R5, R100, 0x1, R9.reuse ;  /* 0x0000000164051824 */ /* 0x100fe400078e0209 */
[----:B------:R-:W-:Y:S01]  /*9580*/  @P1 IMAD.IADD R2, R108, 0x1, R9 ;  /* 0x000000016c021824 */ /* 0x000fe200078e0209 */
[----:B------:R-:W-:Y:S06]  /*9590*/  @P0 BRA `(.L_x_117) ;  /* 0x00000000000c0947 */ /* 0x000fec0003800000 */
[----:B------:R-:W-:Y:S04]  /*95a0*/  SHF.L.U32 R0, R167, 0x1f, RZ ;  /* 0x0000001fa7007819 */ /* 0x000fe800000006ff */
[----:B------:R-:W1:Y:S02]  /*95b0*/  SYNCS.PHASECHK.TRANS64.TRYWAIT P0, [R3+URZ+0x30], R0 ;  /* 0x00003000030075a7 */ /* 0x000e6400080011ff */
[----:B-1----:R-:W-:Y:S05]  /*95c0*/  @!P0 BRA `(.L_x_118) ;  /* 0x00000020000c8947 */ /* 0x002fea0003800000 */
.L_x_117:
[----:B------:R-:W-:Y:S05]  /*95d0*/  BSYNC B0 ;  /* 0x0000000000007941 */ /* 0x000fea0003800000 */
.L_x_116:
[----:B------:R-:W-:Y:S11]  /*95e0*/  ISETP.NE.AND P0, PT, R109, RZ, PT ;  /* 0x000000ff6d00720c */ /* 0x000ff60003f05270 */
[----:B------:R-:W-:Y:S02]  /*95f0*/  @!UPT UIADD3 URZ, UPT, UPT, URZ, URZ, URZ ;  /* 0x000000fffffff290 */ /* 0x000fe4000fffe0ff */
[----:B------:R2:W4:Y:S01]  /*9600*/  @P0 LDS.128 R88, [R101+UR48+0x400] ;  /* 0x0004003065580984 */ /* 0x0005220008000c00 */
[----:B-1----:R-:W-:Y:S01]  /*9610*/  @P0 IMAD.IADD R3, R102, 0x1, R5 ;  /* 0x0000000166030824 */ /* 0x002fe200078e0205 */
        /* <DEDUP_REMOVED lines=10> */
.L_x_115:
[----:B------:R-:W-:Y:S05]  /*96c0*/  BSYNC B1 ;  /* 0x0000000000017941 */ /* 0x000fea0003800000 */
.L_x_114:
[----:B--2---:R-:W-:Y:S05]  /*96d0*/  VIADD R3, R80, 0xc0 ;  /* 0x000000c050037836 */ /* 0x004fea0000000000 */
[----:B------:R-:W-:Y:S04]  /*96e0*/  SHF.R.U32.HI R3, RZ, 0x15, R3 ;  /* 0x00000015ff037819 */ /* 0x000fe80000011603 */
[----:B------:R-:W-:Y:S11]  /*96f0*/  LOP3.LUT P0, RZ, R3, 0x3, R162, 0x48, !PT ;  /* 0x0000000303ff7812 */ /* 0x000ff600078048a2 */
[----:B------:R-:W-:Y:S02]  /*9700*/  @!UPT UIADD3 URZ, UPT, UPT, URZ, URZ, URZ ;  /* 0x000000fffffff290 */ /* 0x000fe4000fffe0ff */
[----:B------:R-:W-:Y:S05]  /*9710*/  @!P0 BRA `(.L_x_119) ;  /* 0x0000000000408947 */ /* 0x000fea0003800000 */
[----:B------:R-:W2:Y:S01]  /*9720*/  LDCU.64 UR8, c[0x4][0x70] ;  /* 0x01000e00ff0877ac */ /* 0x000ea20008000a00 */
[----:B------:R-:W-:Y:S01]  /*9730*/  MOV R3, 0x0 ;  /* 0x0000000000037802 */ /* 0x000fe20000000f00 */
[----:B------:R-:W-:Y:S02]  /*9740*/  HFMA2 R12, -RZ, RZ, 0, 5.9604644775390625e-08 ;  /* 0x00000001ff0c7431 */ /* 0x000fe400000001ff */
[----:B-1----:R-:W-:Y:S02]  /*9750*/  IMAD.MOV.U32 R8, RZ, RZ, 0x192 ;  /* 0x00000192ff087424 */ /* 0x002fe400078e00ff */
[----:B------:R-:W-:Y:S01]  /*9760*/  IMAD.MOV.U32 R13, RZ, RZ, RZ ;  /* 0x000000ffff0d7224 */ /* 0x000fe200078e00ff */
[----:B------:R-:W1:Y:S01]  /*9770*/  LDCU.64 UR6, c[0x4][0x78] ;  /* 0x01000f00ff0677ac */ /* 0x000e620008000a00 */
[----:B------:R-:W3:Y:S01]  /*9780*/  LDC.64 R2, c[0x4][R3] ;  /* 0x0100000003027b82 */ /* 0x000ee20000000a00 */
[----:B------:R-:W5:Y:S01]  /*9790*/  LDCU.64 UR4, c[0x4][0x10] ;  /* 0x01000200ff0477ac */ /* 0x000f620008000a00 */
[----:B--2---:R-:W-:Y:S01]  /*97a0*/  MOV R5, UR9 ;  /* 0x0000000900057c02 */ /* 0x004fe20008000f00 */
[----:B------:R-:W-:Y:S01]  /*97b0*/  IMAD.U32 R4, RZ, RZ, UR8 ;  /* 0x00000008ff047e24 */ /* 0x000fe2000f8e00ff */
[----:B-1----:R-:W-:Y:S01]  /*97c0*/  MOV R7, UR7 ;  /* 0x0000000700077c02 */ /* 0x002fe20008000f00 */
[----:B------:R-:W-:Y:S01]  /*97d0*/  IMAD.U32 R6, RZ, RZ, UR6 ;  /* 0x00000006ff067e24 */ /* 0x000fe2000f8e00ff */
[----:B-----5:R-:W-:Y:S01]  /*97e0*/  MOV R11, UR5 ;  /* 0x00000005000b7c02 */ /* 0x020fe20008000f00 */
[----:B------:R-:W-:Y:S02]  /*97f0*/  IMAD.U32 R10, RZ, RZ, UR4 ;  /* 0x00000004ff0a7e24 */ /* 0x000fe4000f8e00ff */
[----:B------:R-:W-:Y:S07]  /*9800*/  LEPC R20, `(.L_x_119) ;  /* 0x000000001014794e */ /* 0x000fee0000000000 */
[----:B---34-:R-:W-:Y:S05]  /*9810*/  CALL.ABS.NOINC R2 ;  /* 0x0000000002007343 */ /* 0x018fea0003c00000 */
.L_x_119:
[----:B------:R-:W-:Y:S01]  /*9820*/  ISETP.NE.AND P0, PT, R170, RZ, PT ;  /* 0x000000ffaa00720c */ /* 0x000fe20003f05270 */
[----:B------:R-:W-:Y:S05]  /*9830*/  WARPSYNC.ALL ;  /* 0x0000000000007948 */ /* 0x000fea0003800000 */
[----:B------:R-:W-:Y:S01]  /*9840*/  R2UR UR4, R80 ;  /* 0x00000000500472ca */ /* 0x000fe200000e0000 */
[----:B------:R-:W-:Y:S01]  /*9850*/  BSSY.RECONVERGENT B0, `(.L_x_120) ;  /* 0x0000100000007945 */ /* 0x000fe20003800200 */
[----:B------:R-:W-:Y:S02]  /*9860*/  R2UR UR5, R87 ;  /* 0x00000000570572ca */ /* 0x000fe400000e0000 */
[C---:B----4-:R-:W-:Y:S02]  /*9870*/  SHF.L.U32 R82, R88.reuse, 0x10, RZ ;  /* 0x0000001058527819 */ /* 0x050fe400000006ff */
[----:B------:R-:W-:Y:S02]  /*9880*/  LOP3.LUT R84, R88, 0xffff0000, RZ, 0xc0, !PT ;  /* 0xffff000058547812 */ /* 0x000fe400078ec0ff */
[C---:B------:R-:W-:Y:S02]  /*9890*/  SHF.L.U32 R83, R89.reuse, 0x10, RZ ;  /* 0x0000001059537819 */ /* 0x040fe400000006ff */
[----:B------:R-:W-:Y:S02]  /*98a0*/  LOP3.LUT R86, R89, 0xffff0000, RZ, 0xc0, !PT ;  /* 0xffff000059567812 */ /* 0x000fe400078ec0ff */
[C---:B------:R-:W-:Y:S01]  /*98b0*/  SHF.L.U32 R85, R90.reuse, 0x10, RZ ;  /* 0x000000105a557819 */ /* 0x040fe200000006ff */
[----:B-1----:R-:W1:Y:S01]  /*98c0*/  LDTM.x64 R4, tmem[UR4+0xc0] ;  /* 0x0000c004000479ee */ /* 0x002e620008340000 */
[----:B------:R-:W-:Y:S01]  /*98d0*/  LOP3.LUT R88, R90, 0xffff0000, RZ, 0xc0, !PT ;  /* 0xffff00005a587812 */ /* 0x000fe200078ec0ff */
[----:B------:R-:W-:Y:S01]  /*98e0*/  NOP ;  /* 0x0000000000007918 */ /* 0x000fe20000000000 */
[C---:B------:R-:W-:Y:S01]  /*98f0*/  SHF.L.U32 R87, R91.reuse, 0x10, RZ ;  /* 0x000000105b577819 */ /* 0x040fe200000006ff */
[----:B------:R-:W-:Y:S01]  /*9900*/  UIADD3 UR5, UPT, UPT, UR5, 0xb0, URZ ;  /* 0x000000b005057890 */ /* 0x000fe2000fffe0ff */
[----:B------:R-:W-:Y:S02]  /*9910*/  LOP3.LUT R90, R91, 0xffff0000, RZ, 0xc0, !PT ;  /* 0xffff00005b5a7812 */ /* 0x000fe400078ec0ff */
[C---:B------:R-:W-:Y:S01]  /*9920*/  SHF.L.U32 R89, R96.reuse, 0x10, RZ ;  /* 0x0000001060597819 */ /* 0x040fe200000006ff */
[----:B------:R-:W-:Y:S01]  /*9930*/  UPRMT UR5, UR37, 0x654, UR5 ;  /* 0x0000065425057896 */ /* 0x000fe20008000005 */
[----:B------:R-:W-:Y:S02]  /*9940*/  LOP3.LUT R91, R96, 0xffff0000, RZ, 0xc0, !PT ;  /* 0xffff0000605b7812 */ /* 0x000fe400078ec0ff */
[C---:B------:R-:W-:Y:S02]  /*9950*/  SHF.L.U32 R92, R97.reuse, 0x10, RZ ;  /* 0x00000010615c7819 */ /* 0x040fe400000006ff */
[----:B------:R-:W-:Y:S02]  /*9960*/  LOP3.LUT R94, R97, 0xffff0000, RZ, 0xc0, !PT ;  /* 0xffff0000615e7812 */ /* 0x000fe400078ec0ff */
[C---:B------:R-:W-:Y:S02]  /*9970*/  SHF.L.U32 R93, R98.reuse, 0x10, RZ ;  /* 0x00000010625d7819 */ /* 0x040fe400000006ff */
[----:B------:R-:W-:Y:S01]  /*9980*/  LOP3.LUT R96, R98, 0xffff0000, RZ, 0xc0, !PT ;  /* 0xffff000062607812 */ /* 0x000fe200078ec0ff */
[----:B-1----:R-:W-:Y:S01]  /*9990*/  SYNCS.ARRIVE.TRANS64.RED.A1T0 RZ, [UR5], RZ ;  /* 0x000000ffffff79a7 */ /* 0x002fe20008100405 */
[C---:B------:R-:W-:Y:S02]  /*99a0*/  SHF.L.U32 R95, R99.reuse, 0x10, RZ ;  /* 0x00000010635f7819 */ /* 0x040fe400000006ff */
[----:B------:R-:W-:Y:S02]  /*99b0*/  LOP3.LUT R98, R99, 0xffff0000, RZ, 0xc0, !PT ;  /* 0xffff000063627812 */ /* 0x000fe400078ec0ff */
[----:B------:R-:W-:Y:S01]  /*99c0*/  SHF.L.U32 R97, R104, 0x10, RZ ;  /* 0x0000001068617819 */ /* 0x000fe200000006ff */
[----:B------:R-:W-:Y:S01]  /*99d0*/  FMUL R4, R78, R4 ;  /* 0x000000044e047220 */ /* 0x000fe20000400000 */
[----:B------:R-:W-:Y:S01]  /*99e0*/  LOP3.LUT R100, R104, 0xffff0000, RZ, 0xc0, !PT ;  /* 0xffff000068647812 */ /* 0x000fe200078ec0ff */
[----:B------:R-:W-:Y:S01]  /*99f0*/  FMUL R5, R78, R5 ;  /* 0x000000054e057220 */ /* 0x000fe20000400000 */
[----:B------:R-:W-:Y:S01]  /*9a00*/  SHF.L.U32 R99, R105, 0x10, RZ ;  /* 0x0000001069637819 */ /* 0x000fe200000006ff */
[----:B------:R-:W-:Y:S01]  /*9a10*/  FFMA R4, R81, R82, R4 ;  /* 0x0000005251047223 */ /* 0x000fe20000000004 */
[----:B------:R-:W-:Y:S01]  /*9a20*/  LOP3.LUT R102, R105, 0xffff0000, RZ, 0xc0, !PT ;  /* 0xffff000069667812 */ /* 0x000fe200078ec0ff */
[----:B------:R-:W-:Y:S01]  /*9a30*/  FFMA R5, R81, R84, R5 ;  /* 0x0000005451057223 */ /* 0x000fe20000000005 */
[----:B------:R-:W-:Y:S01]  /*9a40*/  SHF.L.U32 R101, R106, 0x10, RZ ;  /* 0x000000106a657819 */ /* 0x000fe200000006ff */
[----:B------:R-:W-:Y:S01]  /*9a50*/  FMUL R6, R78, R6 ;  /* 0x000000064e067220 */ /* 0x000fe20000400000 */
[----:B------:R-:W-:Y:S01]  /*9a60*/  LOP3.LUT R104, R106, 0xffff0000, RZ, 0xc0, !PT ;  /* 0xffff00006a687812 */ /* 0x000fe200078ec0ff */
[C---:B------:R-:W-:Y:S01]  /*9a70*/  FMUL R7, R78.reuse, R7 ;  /* 0x000000074e077220 */ /* 0x040fe20000400000 */
[----:B------:R-:W-:Y:S01]  /*9a80*/  F2FP.BF16.F32.PACK_AB R4, R5, R4 ;  /* 0x000000040504723e */ /* 0x000fe200000010ff */
[----:B------:R-:W-:Y:S01]  /*9a90*/  FFMA R6, R81, R83, R6 ;  /* 0x0000005351067223 */ /* 0x000fe20000000006 */
[----:B------:R-:W-:Y:S01]  /*9aa0*/  SHF.L.U32 R103, R107, 0x10, RZ ;  /* 0x000000106b677819 */ /* 0x000fe200000006ff */
[----:B------:R-:W-:Y:S01]  /*9ab0*/  FFMA R7, R81, R86, R7 ;  /* 0x0000005651077223 */ /* 0x000fe20000000007 */
[----:B------:R-:W-:Y:S01]  /*9ac0*/  LOP3.LUT R106, R107, 0xffff0000, RZ, 0xc0, !PT ;  /* 0xffff00006b6a7812 */ /* 0x000fe200078ec0ff */
[----:B------:R-:W-:Y:S01]  /*9ad0*/  FMUL R8, R78, R8 ;  /* 0x000000084e087220 */ /* 0x000fe20000400000 */
[----:B------:R-:W-:Y:S01]  /*9ae0*/  SHF.L.U32 R105, R112, 0x10, RZ ;  /* 0x0000001070697819 */ /* 0x000fe200000006ff */
[----:B------:R-:W-:Y:S01]  /*9af0*/  FMUL R9, R78, R9 ;  /* 0x000000094e097220 */ /* 0x000fe20000400000 */
[----:B------:R-:W-:Y:S01]  /*9b00*/  F2FP.BF16.F32.PACK_AB R5, R7, R6 ;  /* 0x000000060705723e */ /* 0x000fe200000010ff */
[C---:B------:R-:W-:Y:S01]  /*9b10*/  FFMA R8, R81.reuse, R85, R8 ;  /* 0x0000005551087223 */ /* 0x040fe20000000008 */
[----:B------:R-:W-:Y:S01]  /*9b20*/  LOP3.LUT R108, R112, 0xffff0000, RZ, 0xc0, !PT ;  /* 0xffff0000706c7812 */ /* 0x000fe200078ec0ff */
[----:B------:R-:W-:Y:S01]  /*9b30*/  FFMA R9, R81, R88, R9 ;  /* 0x0000005851097223 */ /* 0x000fe20000000009 */
[C---:B------:R-:W-:Y:S01]  /*9b40*/  SHF.L.U32 R107, R113.reuse, 0x10, RZ ;  /* 0x00000010716b7819 */ /* 0x040fe200000006ff */
[C---:B------:R-:W-:Y:S01]  /*9b50*/  FMUL R10, R78.reuse, R10 ;  /* 0x0000000a4e0a7220 */ /* 0x040fe20000400000 */
[----:B------:R-:W-:Y:S01]  /*9b60*/  LOP3.LUT R110, R113, 0xffff0000, RZ, 0xc0, !PT ;  /* 0xffff0000716e7812 */ /* 0x000fe200078ec0ff */
[----:B------:R-:W-:Y:S01]  /*9b70*/  FMUL R11, R78, R11 ;  /* 0x0000000b4e0b7220 */ /* 0x000fe20000400000 */
[----:B------:R-:W-:Y:S01]  /*9b80*/  F2FP.BF16.F32.PACK_AB R6, R9, R8 ;  /* 0x000000080906723e */ /* 0x000fe200000010ff */
[C---:B------:R-:W-:Y:S01]  /*9b90*/  FFMA R10, R81.reuse, R87, R10 ;  /* 0x00000057510a7223 */ /* 0x040fe2000000000a */
[C---:B------:R-:W-:Y:S01]  /*9ba0*/  SHF.L.U32 R109, R114.reuse, 0x10, RZ ;  /* 0x00000010726d7819 */ /* 0x040fe200000006ff */
[----:B------:R-:W-:Y:S01]  /*9bb0*/  FFMA R11, R81, R90, R11 ;  /* 0x0000005a510b7223 */ /* 0x000fe2000000000b */
[----:B------:R-:W-:Y:S01]  /*9bc0*/  LOP3.LUT R112, R114, 0xffff0000, RZ, 0xc0, !PT ;  /* 0xffff000072707812 */ /* 0x000fe200078ec0ff */
[C---:B------:R-:W-:Y:S01]  /*9bd0*/  FMUL R0, R78.reuse, R12 ;  /* 0x0000000c4e007220 */ /* 0x040fe20000400000 */
[----:B------:R-:W-:Y:S01]  /*9be0*/  SHF.L.U32 R111, R115, 0x10, RZ ;  /* 0x00000010736f7819 */ /* 0x000fe200000006ff */
[C---:B------:R-:W-:Y:S01]  /*9bf0*/  FMUL R2, R78.reuse, R13 ;  /* 0x0000000d4e027220 */ /* 0x040fe20000400000 */
[----:B------:R-:W-:Y:S01]  /*9c00*/  F2FP.BF16.F32.PACK_AB R7, R11, R10 ;  /* 0x0000000a0b07723e */ /* 0x000fe200000010ff */
[C---:B------:R-:W-:Y:S01]  /*9c10*/  FMUL R3, R78.reuse, R14 ;  /* 0x0000000e4e037220 */ /* 0x040fe20000400000 */
[----:B------:R-:W-:Y:S01]  /*9c20*/  LOP3.LUT R114, R115, 0xffff0000, RZ, 0xc0, !PT ;  /* 0xffff000073727812 */ /* 0x000fe200078ec0ff */
[----:B------:R-:W-:Y:S01]  /*9c30*/  FMUL R15, R78, R15 ;  /* 0x0000000f4e0f7220 */ /* 0x000fe20000400000 */
[C---:B------:R-:W-:Y:S01]  /*9c40*/  SHF.L.U32 R113, R120.reuse, 0x10, RZ ;  /* 0x0000001078717819 */ /* 0x040fe200000006ff */
[----:B------:R-:W-:Y:S01]  /*9c50*/  FFMA R0, R81, R89, R0 ;  /* 0x0000005951007223 */ /* 0x000fe20000000000 */
[----:B------:R-:W-:Y:S01]  /*9c60*/  LOP3.LUT R116, R120, 0xffff0000, RZ, 0xc0, !PT ;  /* 0xffff000078747812 */ /* 0x000fe200078ec0ff */
[C---:B------:R-:W-:Y:S01]  /*9c70*/  FMUL R12, R78.reuse, R16 ;  /* 0x000000104e0c7220 */ /* 0x040fe20000400000 */
[----:B------:R-:W-:Y:S01]  /*9c80*/  SHF.L.U32 R115, R121, 0x10, RZ ;  /* 0x0000001079737819 */ /* 0x000fe200000006ff */
[----:B------:R-:W-:Y:S01]  /*9c90*/  FFMA R2, R81, R91, R2 ;  /* 0x0000005b51027223 */ /* 0x000fe20000000002 */
[----:B------:R-:W-:Y:S01]  /*9ca0*/  LOP3.LUT R118, R121, 0xffff0000, RZ, 0xc0, !PT ;  /* 0xffff000079767812 */ /* 0x000fe200078ec0ff */
[----:B------:R-:W-:Y:S01]  /*9cb0*/  FMUL R13, R78, R17 ;  /* 0x000000114e0d7220 */ /* 0x000fe20000400000 */
[----:B------:R-:W-:Y:S01]  /*9cc0*/  SHF.L.U32 R117, R122, 0x10, RZ ;  /* 0x000000107a757819 */ /* 0x000fe200000006ff */
[C---:B------:R-:W-:Y:S01]  /*9cd0*/  FFMA R3, R81.reuse, R92, R3 ;  /* 0x0000005c51037223 */ /* 0x040fe20000000003 */
[----:B------:R-:W-:Y:S01]  /*9ce0*/  F2FP.BF16.F32.PACK_AB R8, R2, R0 ;  /* 0x000000000208723e */ /* 0x000fe200000010ff */
[----:B------:R-:W-:Y:S01]  /*9cf0*/  FMUL R14, R78, R18 ;  /* 0x000000124e0e7220 */ /* 0x000fe20000400000 */
[----:B------:R-:W-:Y:S01]  /*9d00*/  LOP3.LUT R120, R122, 0xffff0000, RZ, 0xc0, !PT ;  /* 0xffff00007a787812 */ /* 0x000fe200078ec0ff */
[----:B------:R-:W-:Y:S01]  /*9d10*/  FFMA R15, R81, R94, R15 ;  /* 0x0000005e510f7223 */ /* 0x000fe2000000000f */
[C---:B------:R-:W-:Y:S01]  /*9d20*/  SHF.L.U32 R119, R123.reuse, 0x10, RZ ;  /* 0x000000107b777819 */ /* 0x040fe200000006ff */
[C---:B------:R-:W-:Y:S01]  /*9d30*/  FMUL R19, R78.reuse, R19 ;  /* 0x000000134e137220 */ /* 0x040fe20000400000 */
[----:B------:R-:W-:Y:S01]  /*9d40*/  LOP3.LUT R122, R123, 0xffff0000, RZ, 0xc0, !PT ;  /* 0xffff00007b7a7812 */ /* 0x000fe200078ec0ff */
[----:B------:R-:W-:Y:S01]  /*9d50*/  FFMA R12, R81, R93, R12 ;  /* 0x0000005d510c7223 */ /* 0x000fe2000000000c */
[----:B------:R-:W-:Y:S01]  /*9d60*/  F2FP.BF16.F32.PACK_AB R9, R15, R3 ;  /* 0x000000030f09723e */ /* 0x000fe200000010ff */
[----:B------:R-:W-:Y:S01]  /*9d70*/  FMUL R16, R78, R20 ;  /* 0x000000144e107220 */ /* 0x000fe20000400000 */
[C---:B------:R-:W-:Y:S01]  /*9d80*/  SHF.L.U32 R121, R128.reuse, 0x10, RZ ;  /* 0x0000001080797819 */ /* 0x040fe200000006ff */
[----:B------:R1:W-:Y:S01]  /*9d90*/  STS.128 [R182+UR48+0xc400], R4 ;  /* 0x00c40004b6007988 */ /* 0x0003e20008000c30 */
[C---:B------:R-:W-:Y:S01]  /*9da0*/  FFMA R13, R81.reuse, R96, R13 ;  /* 0x00000060510d7223 */ /* 0x040fe2000000000d */
[----:B------:R-:W-:Y:S01]  /*9db0*/  LOP3.LUT R124, R128, 0xffff0000, RZ, 0xc0, !PT ;  /* 0xffff0000807c7812 */ /* 0x000fe200078ec0ff */
[C---:B------:R-:W-:Y:S01]  /*9dc0*/  FFMA R14, R81.reuse, R95, R14 ;  /* 0x0000005f510e7223 */ /* 0x040fe2000000000e */
[----:B------:R-:W-:Y:S01]  /*9dd0*/  FFMA R19, R81, R98, R19 ;  /* 0x0000006251137223 */ /* 0x000fe20000000013 */
[----:B------:R-:W-:Y:S01]  /*9de0*/  SHF.L.U32 R123, R129, 0x10, RZ ;  /* 0x00000010817b7819 */ /* 0x000fe200000006ff */
[----:B------:R-:W-:Y:S01]  /*9df0*/  FFMA R16, R81, R97, R16 ;  /* 0x0000006151107223 */ /* 0x000fe20000000010 */
[----:B------:R-:W-:Y:S01]  /*9e00*/  F2FP.BF16.F32.PACK_AB R10, R13, R12 ;  /* 0x0000000c0d0a723e */ /* 0x000fe200000010ff */
[C---:B------:R-:W-:Y:S01]  /*9e10*/  FMUL R17, R78.reuse, R21 ;  /* 0x000000154e117220 */ /* 0x040fe20000400000 */
[----:B------:R-:W-:Y:S01]  /*9e20*/  F2FP.BF16.F32.PACK_AB R11, R19, R14 ;  /* 0x0000000e130b723e */ /* 0x000fe200000010ff */
[C---:B------:R-:W-:Y:S01]  /*9e30*/  FMUL R18, R78.reuse, R22 ;  /* 0x000000164e127220 */ /* 0x040fe20000400000 */
[C---:B------:R-:W-:Y:S01]  /*9e40*/  FMUL R23, R78.reuse, R23 ;  /* 0x000000174e177220 */ /* 0x040fe20000400000 */
[----:B------:R-:W-:Y:S01]  /*9e50*/  FFMA R17, R81, R100, R17 ;  /* 0x0000006451117223 */ /* 0x000fe20000000011 */
[C---:B------:R-:W-:Y:S01]  /*9e60*/  FMUL R20, R78.reuse, R24 ;  /* 0x000000184e147220 */ /* 0x040fe20000400000 */
[----:B------:R-:W-:Y:S01]  /*9e70*/  LOP3.LUT R126, R129, 0xffff0000, RZ, 0xc0, !PT ;  /* 0xffff0000817e7812 */ /* 0x000fe200078ec0ff */
[----:B------:R1:W-:Y:S01]  /*9e80*/  STS.128 [R181+0xc400], R8 ;  /* 0x00c40008b5007388 */ /* 0x0003e20000000c00 */
[----:B------:R-:W-:Y:S01]  /*9e90*/  FFMA R18, R81, R99, R18 ;  /* 0x0000006351127223 */ /* 0x000fe20000000012 */
[----:B------:R-:W-:Y:S01]  /*9ea0*/  F2FP.BF16.F32.PACK_AB R16, R17, R16 ;  /* 0x000000101110723e */ /* 0x000fe200000010ff */
[C---:B------:R-:W-:Y:S01]  /*9eb0*/  FFMA R23, R81.reuse, R102, R23 ;  /* 0x0000006651177223 */ /* 0x040fe20000000017 */
[----:B------:R-:W-:Y:S01]  /*9ec0*/  FFMA R20, R81, R101, R20 ;  /* 0x0000006551147223 */ /* 0x000fe20000000014 */
[----:B------:R-:W-:Y:S01]  /*9ed0*/  FMUL R21, R78, R25 ;  /* 0x000000194e157220 */ /* 0x000fe20000400000 */
[----:B------:R-:W-:Y:S01]  /*9ee0*/  SHF.L.U32 R125, R130, 0x10, RZ ;  /* 0x00000010827d7819 */ /* 0x000fe200000006ff */
[C---:B------:R-:W-:Y:S01]  /*9ef0*/  FMUL R22, R78.reuse, R26 ;  /* 0x0000001a4e167220 */ /* 0x040fe20000400000 */
[----:B------:R-:W-:Y:S01]  /*9f00*/  F2FP.BF16.F32.PACK_AB R17, R23, R18 ;  /* 0x000000121711723e */ /* 0x000fe200000010ff */
[C---:B------:R-:W-:Y:S01]  /*9f10*/  FFMA R21, R81.reuse, R104, R21 ;  /* 0x0000006851157223 */ /* 0x040fe20000000015 */
[----:B------:R-:W-:Y:S01]  /*9f20*/  FMUL R27, R78, R27 ;  /* 0x0000001b4e1b7220 */ /* 0x000fe20000400000 */
[----:B------:R-:W-:Y:S01]  /*9f30*/  FFMA R22, R81, R103, R22 ;  /* 0x0000006751167223 */ /* 0x000fe20000000016 */
[----:B------:R-:W-:Y:S01]  /*9f40*/  LOP3.LUT R128, R130, 0xffff0000, RZ, 0xc0, !PT ;  /* 0xffff000082807812 */ /* 0x000fe200078ec0ff */
[C---:B------:R-:W-:Y:S01]  /*9f50*/  FMUL R24, R78.reuse, R28 ;  /* 0x0000001c4e187220 */ /* 0x040fe20000400000 */
[----:B------:R-:W-:Y:S01]  /*9f60*/  F2FP.BF16.F32.PACK_AB R18, R21, R20 ;  /* 0x000000141512723e */ /* 0x000fe200000010ff */
[C---:B------:R-:W-:Y:S01]  /*9f70*/  FFMA R27, R81.reuse, R106, R27 ;  /* 0x0000006a511b7223 */ /* 0x040fe2000000001b */
[C---:B------:R-:W-:Y:S01]  /*9f80*/  FMUL R25, R78.reuse, R29 ;  /* 0x0000001d4e197220 */ /* 0x040fe20000400000 */
[----:B------:R-:W-:Y:S01]  /*9f90*/  FFMA R24, R81, R105, R24 ;  /* 0x0000006951187223 */ /* 0x000fe20000000018 */
[----:B------:R-:W-:Y:S01]  /*9fa0*/  SHF.L.U32 R127, R131, 0x10, RZ ;  /* 0x00000010837f7819 */ /* 0x000fe200000006ff */
[C---:B------:R-:W-:Y:S01]  /*9fb0*/  FMUL R26, R78.reuse, R30 ;  /* 0x0000001e4e1a7220 */ /* 0x040fe20000400000 */
[----:B------:R-:W-:Y:S01]  /*9fc0*/  F2FP.BF16.F32.PACK_AB R19, R27, R22 ;  /* 0x000000161b13723e */ /* 0x000fe200000010ff */
[C---:B------:R-:W-:Y:S01]  /*9fd0*/  FFMA R25, R81.reuse, R108, R25 ;  /* 0x0000006c51197223 */ /* 0x040fe20000000019 */
[C---:B------:R-:W-:Y:S01]  /*9fe0*/  FMUL R31, R78.reuse, R31 ;  /* 0x0000001f4e1f7220 */ /* 0x040fe20000400000 */
[----:B------:R-:W-:Y:S01]  /*9ff0*/  FFMA R26, R81, R107, R26 ;  /* 0x0000006b511a7223 */ /* 0x000fe2000000001a */
[----:B------:R-:W-:Y:S01]  /*a000*/  LOP3.LUT R130, R131, 0xffff0000, RZ, 0xc0, !PT ;  /* 0xffff000083827812 */ /* 0x000fe200078ec0ff */
[----:B------:R1:W-:Y:S01]  /*a010*/  STS.128 [R180+0xc400], R16 ;  /* 0x00c40010b4007388 */ /* 0x0003e20000000c00 */
[----:B------:R-:W-:Y:S01]  /*a020*/  F2FP.BF16.F32.PACK_AB R24, R25, R24 ;  /* 0x000000181918723e */ /* 0x000fe200000010ff */
[C---:B------:R-:W-:Y:S01]  /*a030*/  FFMA R31, R81.reuse, R110, R31 ;  /* 0x0000006e511f7223 */ /* 0x040fe2000000001f */
[C---:B------:R-:W-:Y:S01]  /*a040*/  FMUL R28, R78.reuse, R32 ;  /* 0x000000204e1c7220 */ /* 0x040fe20000400000 */
[C---:B------:R-:W-:Y:S01]  /*a050*/  FMUL R29, R78.reuse, R33 ;  /* 0x000000214e1d7220 */ /* 0x040fe20000400000 */
[----:B------:R-:W-:Y:S01]  /*a060*/  FMUL R30, R78, R34 ;  /* 0x000000224e1e7220 */ /* 0x000fe20000400000 */
[----:B------:R-:W-:Y:S01]  /*a070*/  SHF.L.U32 R129, R136, 0x10, RZ ;  /* 0x0000001088817819 */ /* 0x000fe200000006ff */
[----:B------:R-:W-:Y:S01]  /*a080*/  FFMA R28, R81, R109, R28 ;  /* 0x0000006d511c7223 */ /* 0x000fe2000000001c */
[----:B------:R-:W-:Y:S01]  /*a090*/  F2FP.BF16.F32.PACK_AB R25, R31, R26 ;  /* 0x0000001a1f19723e */ /* 0x000fe200000010ff */
[C---:B------:R-:W-:Y:S01]  /*a0a0*/  FFMA R29, R81.reuse, R112, R29 ;  /* 0x00000070511d7223 */ /* 0x040fe2000000001d */
[----:B------:R-:W-:Y:S01]  /*a0b0*/  FFMA R30, R81, R111, R30 ;  /* 0x0000006f511e7223 */ /* 0x000fe2000000001e */
[----:B------:R-:W-:Y:S01]  /*a0c0*/  FMUL R35, R78, R35 ;  /* 0x000000234e237220 */ /* 0x000fe20000400000 */
        /* <DEDUP_REMOVED lines=34> */
[----:B------:R-:W-:Y:S01]  /*a2f0*/  FFMA R41, R81, R124, R41 ;  /* 0x0000007c51297223 */ /* 0x000fe20000000029 */
[C---:B------:R-:W-:Y:S01]  /*a300*/  FMUL R47, R78.reuse, R47 ;  /* 0x0000002f4e2f7220 */ /* 0x040fe20000400000 */
[C---:B------:R-:W-:Y:S01]  /*a310*/  FMUL R44, R78.reuse, R48 ;  /* 0x000000304e2c7220 */ /* 0x040fe20000400000 */
[----:B------:R-:W-:Y:S01]  /*a320*/  FMUL R45, R78, R49 ;  /* 0x000000314e2d7220 */ /* 0x000fe20000400000 */
[----:B------:R1:W-:Y:S01]  /*a330*/  STS.128 [R177+0xc400], R32 ;  /* 0x00c40020b1007388 */ /* 0x0003e20000000c00 */
[----:B------:R-:W-:Y:S01]  /*a340*/  LOP3.LUT R138, R139, 0xffff0000, RZ, 0xc0, !PT ;  /* 0xffff00008b8a7812 */ /* 0x000fe200078ec0ff */
[----:B------:R-:W-:Y:S01]  /*a350*/  FFMA R42, R81, R123, R42 ;  /* 0x0000007b512a7223 */ /* 0x000fe2000000002a */
[----:B------:R-:W-:Y:S01]  /*a360*/  F2FP.BF16.F32.PACK_AB R40, R41, R40 ;  /* 0x000000282928723e */ /* 0x000fe200000010ff */
[C---:B------:R-:W-:Y:S01]  /*a370*/  FFMA R47, R81.reuse, R126, R47 ;  /* 0x0000007e512f7223 */ /* 0x040fe2000000002f */
[C---:B------:R-:W-:Y:S01]  /*a380*/  FFMA R44, R81.reuse, R125, R44 ;  /* 0x0000007d512c7223 */ /* 0x040fe2000000002c */
[----:B------:R-:W-:Y:S01]  /*a390*/  SHF.L.U32 R137, R144, 0x10, RZ ;  /* 0x0000001090897819 */ /* 0x000fe200000006ff */
[C---:B------:R-:W-:Y:S01]  /*a3a0*/  FFMA R45, R81.reuse, R128, R45 ;  /* 0x00000080512d7223 */ /* 0x040fe2000000002d */
[C---:B------:R-:W-:Y:S01]  /*a3b0*/  FMUL R46, R78.reuse, R50 ;  /* 0x000000324e2e7220 */ /* 0x040fe20000400000 */
[C---:B------:R-:W-:Y:S01]  /*a3c0*/  FMUL R51, R78.reuse, R51 ;  /* 0x000000334e337220 */ /* 0x040fe20000400000 */
[C---:B------:R-:W-:Y:S01]  /*a3d0*/  FMUL R48, R78.reuse, R52 ;  /* 0x000000344e307220 */ /* 0x040fe20000400000 */
[C---:B------:R-:W-:Y:S01]  /*a3e0*/  FMUL R49, R78.reuse, R53 ;  /* 0x000000354e317220 */ /* 0x040fe20000400000 */
[C---:B------:R-:W-:Y:S01]  /*a3f0*/  FFMA R46, R81.reuse, R127, R46 ;  /* 0x0000007f512e7223 */ /* 0x040fe2000000002e */
[C---:B------:R-:W-:Y:S01]  /*a400*/  FMUL R50, R78.reuse, R54 ;  /* 0x000000364e327220 */ /* 0x040fe20000400000 */
[C---:B------:R-:W-:Y:S01]  /*a410*/  FFMA R51, R81.reuse, R130, R51 ;  /* 0x0000008251337223 */ /* 0x040fe20000000033 */
[C---:B------:R-:W-:Y:S01]  /*a420*/  FMUL R55, R78.reuse, R55 ;  /* 0x000000374e377220 */ /* 0x040fe20000400000 */
[C---:B------:R-:W-:Y:S01]  /*a430*/  FFMA R48, R81.reuse, R129, R48 ;  /* 0x0000008151307223 */ /* 0x040fe20000000030 */
[C---:B------:R-:W-:Y:S01]  /*a440*/  FMUL R52, R78.reuse, R56 ;  /* 0x000000384e347220 */ /* 0x040fe20000400000 */
[C---:B------:R-:W-:Y:S01]  /*a450*/  FFMA R49, R81.reuse, R132, R49 ;  /* 0x0000008451317223 */ /* 0x040fe20000000031 */
[C---:B------:R-:W-:Y:S01]  /*a460*/  FMUL R53, R78.reuse, R57 ;  /* 0x000000394e357220 */ /* 0x040fe20000400000 */
[----:B------:R-:W-:Y:S01]  /*a470*/  FFMA R50, R81, R131, R50 ;  /* 0x0000008351327223 */ /* 0x000fe20000000032 */
[C---:B------:R-:W-:Y:S01]  /*a480*/  FMUL R54, R78.reuse, R58 ;  /* 0x0000003a4e367220 */ /* 0x040fe20000400000 */
[----:B------:R-:W-:Y:S01]  /*a490*/  F2FP.BF16.F32.PACK_AB R41, R47, R42 ;  /* 0x0000002a2f29723e */ /* 0x000fe200000010ff */
[----:B------:R-:W-:Y:S01]  /*a4a0*/  FFMA R55, R81, R134, R55 ;  /* 0x0000008651377223 */ /* 0x000fe20000000037 */
[C---:B------:R-:W-:Y:S01]  /*a4b0*/  FMUL R59, R78.reuse, R59 ;  /* 0x0000003b4e3b7220 */ /* 0x040fe20000400000 */
[----:B------:R-:W-:Y:S01]  /*a4c0*/  F2FP.BF16.F32.PACK_AB R42, R45, R44 ;  /* 0x0000002c2d2a723e */ /* 0x000fe200000010ff */
[----:B------:R-:W-:Y:S01]  /*a4d0*/  FFMA R52, R81, R133, R52 ;  /* 0x0000008551347223 */ /* 0x000fe20000000034 */
[----:B------:R-:W-:Y:S01]  /*a4e0*/  F2FP.BF16.F32.PACK_AB R43, R51, R46 ;  /* 0x0000002e332b723e */ /* 0x000fe200000010ff */
[----:B------:R-:W-:Y:S01]  /*a4f0*/  FMUL R56, R78, R60 ;  /* 0x0000003c4e387220 */ /* 0x000fe20000400000 */
[----:B------:R-:W-:Y:S01]  /*a500*/  LOP3.LUT R140, R144, 0xffff0000, RZ, 0xc0, !PT ;  /* 0xffff0000908c7812 */ /* 0x000fe200078ec0ff */
[----:B------:R-:W-:Y:S01]  /*a510*/  FFMA R53, R81, R136, R53 ;  /* 0x0000008851357223 */ /* 0x000fe20000000035 */
[----:B------:R-:W-:Y:S01]  /*a520*/  SHF.L.U32 R139, R145, 0x10, RZ ;  /* 0x00000010918b7819 */ /* 0x000fe200000006ff */
[----:B------:R1:W-:Y:S01]  /*a530*/  STS.128 [R176+0xc400], R40 ;  /* 0x00c40028b0007388 */ /* 0x0003e20000000c00 */
[C---:B------:R-:W-:Y:S01]  /*a540*/  FMUL R57, R78.reuse, R61 ;  /* 0x0000003d4e397220 */ /* 0x040fe20000400000 */
[----:B------:R-:W-:Y:S01]  /*a550*/  FFMA R54, R81, R135, R54 ;  /* 0x0000008751367223 */ /* 0x000fe20000000036 */
[----:B------:R-:W-:Y:S01]  /*a560*/  LOP3.LUT R142, R145, 0xffff0000, RZ, 0xc0, !PT ;  /* 0xffff0000918e7812 */ /* 0x000fe200078ec0ff */
[----:B------:R-:W-:Y:S01]  /*a570*/  FMUL R58, R78, R62 ;  /* 0x0000003e4e3a7220 */ /* 0x000fe20000400000 */
[C---:B------:R-:W-:Y:S01]  /*a580*/  FFMA R59, R81.reuse, R138, R59 ;  /* 0x0000008a513b7223 */ /* 0x040fe2000000003b */
[----:B------:R-:W-:Y:S01]  /*a590*/  SHF.L.U32 R141, R146, 0x10, RZ ;  /* 0x00000010928d7819 */ /* 0x000fe200000006ff */
[----:B------:R-:W-:Y:S01]  /*a5a0*/  FMUL R63, R78, R63 ;  /* 0x0000003f4e3f7220 */ /* 0x000fe20000400000 */
        /* <DEDUP_REMOVED lines=9> */
[C---:B------:R-:W-:Y:S01]  /*a640*/  FMUL R62, R78.reuse, R66 ;  /* 0x000000424e3e7220 */ /* 0x040fe20000400000 */
[----:B------:R-:W-:Y:S01]  /*a650*/  F2FP.BF16.F32.PACK_AB R49, R55, R50 ;  /* 0x000000323731723e */ /* 0x000fe200000010ff */
[----:B------:R-:W-:Y:S01]  /*a660*/  FFMA R63, R81, R142, R63 ;  /* 0x0000008e513f7223 */ /* 0x000fe2000000003f */
[----:B------:R-:W-:Y:S01]  /*a670*/  FMUL R67, R78, R67 ;  /* 0x000000434e437220 */ /* 0x000fe20000400000 */
[----:B------:R-:W-:Y:S01]  /*a680*/  F2FP.BF16.F32.PACK_AB R50, R53, R52 ;  /* 0x000000343532723e */ /* 0x000fe200000010ff */
[----:B------:R-:W-:Y:S01]  /*a690*/  FFMA R60, R81, R141, R60 ;  /* 0x0000008d513c7223 */ /* 0x000fe2000000003c */
[----:B------:R-:W-:Y:S01]  /*a6a0*/  F2FP.BF16.F32.PACK_AB R51, R59, R54 ;  /* 0x000000363b33723e */ /* 0x000fe200000010ff */
[C---:B------:R-:W-:Y:S01]  /*a6b0*/  FFMA R61, R81.reuse, R144, R61 ;  /* 0x00000090513d7223 */ /* 0x040fe2000000003d */
[C---:B------:R-:W-:Y:S01]  /*a6c0*/  FFMA R62, R81.reuse, R143, R62 ;  /* 0x0000008f513e7223 */ /* 0x040fe2000000003e */
[----:B------:R-:W-:Y:S01]  /*a6d0*/  FFMA R67, R81, R146, R67 ;  /* 0x0000009251437223 */ /* 0x000fe20000000043 */
[----:B------:R-:W-:Y:S01]  /*a6e0*/  F2FP.BF16.F32.PACK_AB R56, R57, R56 ;  /* 0x000000383938723e */ /* 0x000fe200000010ff */
[----:B------:R1:W-:Y:S01]  /*a6f0*/  STS.128 [R175+0xc400], R48 ;  /* 0x00c40030af007388 */ /* 0x0003e20000000c00 */
[----:B------:R-:W-:Y:S02]  /*a700*/  F2FP.BF16.F32.PACK_AB R57, R63, R58 ;  /* 0x0000003a3f39723e */ /* 0x000fe400000010ff */
        /* <DEDUP_REMOVED lines=20> */
.L_x_121:
[----:B------:R-:W-:Y:S05]  /*a850*/  BSYNC.RECONVERGENT B0 ;  /* 0x0000000000007941 */ /* 0x000fea0003800200 */
.L_x_120:
[----:B------:R-:W-:Y:S01]  /*a860*/  BAR.SYNC.DEFER_BLOCKING 0x1, 0x80 ;  /* 0x0042000000007b1d */ /* 0x000fe20000010000 */
[----:B------:R-:W-:Y:S01]  /*a870*/  UISETP.NE.AND UP0, UPT, UR49, -0x4, UPT ;  /* 0xfffffffc3100788c */ /* 0x000fe2000bf05270 */
[----:B------:R-:W-:Y:S08]  /*a880*/  IADD3 R76, PT, PT, R76, 0x1, RZ ;  /* 0x000000014c4c7810 */ /* 0x000ff00007ffe0ff */
[----:B------:R-:W-:Y:S05]  /*a890*/  BRA.U !UP0, `(.L_x_122) ;  /* 0x0000000108287547 */ /* 0x000fea000b800000 */
[----:B------:R-:W-:Y:S01]  /*a8a0*/  ISETP.NE.AND P0, PT, R179, RZ, PT ;  /* 0x000000ffb300720c */ /* 0x000fe20003f05270 */
[----:B------:R-:W-:Y:S01]  /*a8b0*/  IMAD.U32 R3, RZ, RZ, UR51 ;  /* 0x00000033ff037e24 */ /* 0x000fe2000f8e00ff */
[----:B------:R-:W-:Y:S01]  /*a8c0*/  UIADD3 UR51, UPT, UPT, UR51, 0x1, URZ ;  /* 0x0000000133337890 */ /* 0x000fe2000fffe0ff */
[----:B------:R-:W-:Y:S03]  /*a8d0*/  IMAD.U32 R0, RZ, RZ, UR37 ;  /* 0x00000025ff007e24 */ /* 0x000fe6000f8e00ff */
[----:B------:R-:W-:Y:S04]  /*a8e0*/  UISETP.NE.AND UP0, UPT, UR51, 0x4, UPT ;  /* 0x000000043300788c */ /* 0x000fe8000bf05270 */
[----:B------:R-:W-:Y:S03]  /*a8f0*/  USEL UR51, UR51, URZ, UP0 ;  /* 0x000000ff33337287 */ /* 0x000fe60008000000 */
[----:B------:R-:W-:Y:S05]  /*a900*/  @P0 LEA R3, R3, UR48, 0x3 ;  /* 0x0000003003030c11 */ /* 0x000fea000f8e18ff */
[----:B------:R-:W-:Y:S05]  /*a910*/  @P0 VIADD R3, R3, 0x50 ;  /* 0x0000005003030836 */ /* 0x000fea0000000000 */
[----:B------:R-:W-:Y:S04]  /*a920*/  @P0 PRMT R0, R0, 0x654, R3 ;  /* 0x0000065400000816 */ /* 0x000fe80000000003 */
[----:B------:R2:W-:Y:S03]  /*a930*/  @P0 SYNCS.ARRIVE.TRANS64.RED.A1T0 RZ, [R0+URZ], RZ ;  /* 0x000000ff00ff09a7 */ /* 0x0005e600081004ff */
.L_x_122:
[----:B------:R-:W-:Y:S01]  /*a940*/  ISETP.NE.AND P2, PT, R171, RZ, PT ;  /* 0x000000ffab00720c */ /* 0x000fe20003f45270 */
[----:B------:R-:W-:Y:S01]  /*a950*/  UIADD3 UR49, UPT, UPT, UR49, 0x4, URZ ;  /* 0x0000000431317890 */ /* 0x000fe2000fffe0ff */
[----:B------:R-:W-:Y:S01]  /*a960*/  ISETP.NE.AND P0, PT, R173, 0x2, PT ;  /* 0x00000002ad00780c */ /* 0x000fe20003f05270 */
[----:B------:R-:W-:Y:S01]  /*a970*/  IMAD.IADD R20, R75, 0x1, R154 ;  /* 0x000000014b147824 */ /* 0x000fe200078e029a */
[----:B------:R-:W-:Y:S01]  /*a980*/  ISETP.NE.AND P1, PT, R76, 0x2, PT ;  /* 0x000000024c00780c */ /* 0x000fe20003f25270 */
[----:B------:R-:W-:Y:S01]  /*a990*/  IMAD.IADD R21, R77, 0x1, R156 ;  /* 0x000000014d157824 */ /* 0x000fe200078e029c */
[----:B--2---:R-:W-:Y:S02]  /*a9a0*/  SEL R0, RZ, 0x1, P0 ;  /* 0x00000001ff007807 */ /* 0x004fe40000000000 */
[----:B------:R-:W-:Y:S02]  /*a9b0*/  SEL R3, RZ, 0x1, P1 ;  /* 0x00000001ff037807 */ /* 0x000fe40000800000 */
[----:B------:R-:W-:Y:S02]  /*a9c0*/  LOP3.LUT R165, R165, R0, RZ, 0x3c, !PT ;  /* 0x00000000a5a57212 */ /* 0x000fe400078e3cff */
[----:B------:R-:W-:Y:S02]  /*a9d0*/  LOP3.LUT R166, R166, R3, RZ, 0x3c, !PT ;  /* 0x00000003a6a67212 */ /* 0x000fe400078e3cff */
[----:B------:R-:W-:Y:S02]  /*a9e0*/  @P2 R2UR UR36, R164 ;  /* 0x00000000a42422ca */ /* 0x000fe400000e0000 */
[----:B------:R-:W-:Y:S02]  /*a9f0*/  SEL R173, R173, RZ, P0 ;  /* 0x000000ffadad7207 */ /* 0x000fe40000000000 */
[----:B------:R-:W-:Y:S01]  /*aa00*/  SEL R76, R76, RZ, P1 ;  /* 0x000000ff4c4c7207 */ /* 0x000fe20000800000 */
[----:B------:R-:W-:Y:S10]  /*aa10*/  @P2 BRA `(.L_x_123) ;  /* 0xffffffa000242947 */ /* 0x000ff4000383ffff */
[----:B------:R-:W-:-:S09]  /*aa20*/  UISETP.NE.AND UP0, UPT, UR50, URZ, UPT ;  /* 0x000000ff3200728c */ /* 0x000fd2000bf05270 */
[----:B------:R-:W-:Y:S05]  /*aa30*/  BRA.U !UP0, `(.L_x_124) ;  /* 0x0000000108487547 */ /* 0x000fea000b800000 */
[----:B------:R-:W2:Y:S02]  /*aa40*/  LDCU.64 UR4, c[0x0][0x890] ;  /* 0x00011200ff0477ac */ /* 0x000ea40008000a00 */
[----:B--2---:R-:W-:-:S04]  /*aa50*/  UISETP.NE.U32.AND UP0, UPT, UR4, URZ, UPT ;  /* 0x000000ff0400728c */ /* 0x004fc8000bf05070 */
[----:B------:R-:W-:-:S09]  /*aa60*/  UISETP.NE.AND.EX UP0, UPT, UR5, URZ, UPT, UP0 ;  /* 0x000000ff0500728c */ /* 0x000fd2000bf05300 */
[----:B------:R-:W-:Y:S05]  /*aa70*/  BRA.U UP0, `(.L_x_125) ;  /* 0x00000001000c7547 */ /* 0x000fea000b800000 */
[----:B------:R-:W-:-:S13]  /*aa80*/  FSETP.NEU.AND P0, PT, R81, RZ, PT ;  /* 0x000000ff5100720b */ /* 0x000fda0003f0d000 */
[----:B------:R-:W-:Y:S05]  /*aa90*/  @!P0 EXIT ;  /* 0x000000000000894d */ /* 0x000fea0003800000 */
[----:B------:R-:W-:Y:S05]  /*aaa0*/  BRA `(.L_x_124) ;  /* 0x00000000002c7947 */ /* 0x000fea0003800000 */
.L_x_125:
[----:B------:R-:W-:Y:S01]  /*aab0*/  ISETP.NE.AND P0, PT, R172, RZ, PT ;  /* 0x000000ffac00720c */ /* 0x000fe20003f05270 */
[----:B------:R-:W-:-:S12]  /*aac0*/  BSSY.RECONVERGENT B0, `(.L_x_124) ;  /* 0x0000009000007945 */ /* 0x000fd80003800200 */
[----:B------:R-:W-:Y:S05]  /*aad0*/  @P0 BRA `(.L_x_126) ;  /* 0x0000000000140947 */ /* 0x000fea0003800000 */
[----:B------:R-:W2:Y:S02]  /*aae0*/  LDCU.64 UR4, c[0x0][0x888] ;  /* 0x00011100ff0477ac */ /* 0x000ea40008000a00 */
[----:B--2---:R-:W-:-:S04]  /*aaf0*/  ISETP.NE.U32.AND P0, PT, RZ, UR4, PT ;  /* 0x00000004ff007c0c */ /* 0x004fc8000bf05070 */
[----:B------:R-:W-:-:S13]  /*ab00*/  ISETP.NE.AND.EX P0, PT, RZ, UR5, PT, P0 ;  /* 0x00000005ff007c0c */ /* 0x000fda000bf05300 */
[----:B------:R-:W-:Y:S05]  /*ab10*/  @!P0 EXIT ;  /* 0x000000000000894d */ /* 0x000fea0003800000 */
[----:B------:R-:W-:Y:S05]  /*ab20*/  BRA `(.L_x_127) ;  /* 0x0000000000087947 */ /* 0x000fea0003800000 */
.L_x_126:
[----:B------:R-:W-:-:S13]  /*ab30*/  FSETP.NEU.AND P0, PT, R81, RZ, PT ;  /* 0x000000ff5100720b */ /* 0x000fda0003f0d000 */
[----:B------:R-:W-:Y:S05]  /*ab40*/  @!P0 EXIT ;  /* 0x000000000000894d */ /* 0x000fea0003800000 */
.L_x_127:
[----:B------:R-:W-:Y:S05]  /*ab50*/  BSYNC.RECONVERGENT B0 ;  /* 0x0000000000007941 */ /* 0x000fea0003800200 */
.L_x_124:
[----:B------:R-:W-:Y:S01]  /*ab60*/  ULEA UR4, UR51, UR48, 0x3 ;  /* 0x0000003033047291 */ /* 0x000fe2000f8e18ff */
[----:B------:R-:W-:-:S04]  /*ab70*/  DEPBAR.LE SB0, 0x0 ;  /* 0x000080000000791a */ /* 0x000fc80000000000 */
[----:B------:R-:W-:-:S04]  /*ab80*/  UIADD3 UR4, UPT, UPT, UR4, 0x50, URZ ;  /* 0x0000005004047890 */ /* 0x000fc8000fffe0ff */
[----:B------:R-:W-:-:S09]  /*ab90*/  UPRMT UR4, UR37, 0x654, UR4 ;  /* 0x0000065425047896 */ /* 0x000fd20008000004 */
[----:B------:R-:W-:Y:S01]  /*aba0*/  SYNCS.ARRIVE.TRANS64.RED.A1T0 RZ, [UR4], RZ ;  /* 0x000000ffffff79a7 */ /* 0x000fe20008100404 */
[----:B------:R-:W-:Y:S05]  /*abb0*/  EXIT ;  /* 0x000000000000794d */ /* 0x000fea0003800000 */
.L_x_19:
[----:B--2---:R2:W1:Y:S02]  /*abc0*/  SYNCS.PHASECHK.TRANS64.TRYWAIT P0, [R3+URZ+0xd0], R2 ;  /* 0x0000d002030075a7 */ /* 0x00446400080011ff */
[----:B-1----:R-:W-:Y:S05]  /*abd0*/  @!P0 NANOSLEEP.SYNCS 0x989680 ;  /* 0x009896800000895d */ /* 0x002fea0003900000 */
[----:B------:R-:W1:Y:S02]  /*abe0*/  @!P0 SYNCS.PHASECHK.TRANS64 P0, [R3+URZ+0xd0], R2 ;  /* 0x0000d002030085a7 */ /* 0x000e6400080010ff */
[----:B-1----:R-:W-:Y:S05]  /*abf0*/  @!P0 BRA `(.L_x_19) ;  /* 0xfffffffc00f08947 */ /* 0x002fea000383ffff */
[----:B------:R-:W-:Y:S05]  /*ac00*/  BRA `(.L_x_128) ;  /* 0xffffff6800607947 */ /* 0x000fea000383ffff */
.L_x_22:
[----:B-1----:R-:W-:-:S07]  /*ac10*/  MOV R2, UR33 ;  /* 0x0000002100027c02 */ /* 0x002fce0008000f00 */
.L_x_129:
[----:B-1----:R1:W2:Y:S02]  /*ac20*/  SYNCS.PHASECHK.TRANS64.TRYWAIT P0, [R2+URZ+0x18], R5 ;  /* 0x00001805020075a7 */ /* 0x0022a400080011ff */
[----:B--2---:R-:W-:Y:S05]  /*ac30*/  @!P0 NANOSLEEP.SYNCS 0x989680 ;  /* 0x009896800000895d */ /* 0x004fea0003900000 */
[----:B------:R-:W2:Y:S02]  /*ac40*/  @!P0 SYNCS.PHASECHK.TRANS64 P0, [R2+URZ+0x18], R5 ;  /* 0x00001805020085a7 */ /* 0x000ea400080010ff */
[----:B--2---:R-:W-:Y:S05]  /*ac50*/  @!P0 BRA `(.L_x_129) ;  /* 0xfffffffc00f08947 */ /* 0x004fea000383ffff */
[----:B------:R-:W-:Y:S05]  /*ac60*/  BRA `(.L_x_21) ;  /* 0xffffff6800b07947 */ /* 0x000fea000383ffff */
.L_x_28:
[----:B-1----:R-:W-:-:S07]  /*ac70*/  MOV R2, UR17 ;  /* 0x0000001100027c02 */ /* 0x002fce0008000f00 */
.L_x_130:
[----:B-1----:R1:W2:Y:S02]  /*ac80*/  SYNCS.PHASECHK.TRANS64.TRYWAIT P0, [R2+URZ+0x18], R5 ;  /* 0x00001805020075a7 */ /* 0x0022a400080011ff */
[----:B--2---:R-:W-:Y:S05]  /*ac90*/  @!P0 NANOSLEEP.SYNCS 0x989680 ;  /* 0x009896800000895d */ /* 0x004fea0003900000 */
[----:B------:R-:W2:Y:S02]  /*aca0*/  @!P0 SYNCS.PHASECHK.TRANS64 P0, [R2+URZ+0x18], R5 ;  /* 0x00001805020085a7 */ /* 0x000ea400080010ff */
[----:B--2---:R-:W-:Y:S05]  /*acb0*/  @!P0 BRA `(.L_x_130) ;  /* 0xfffffffc00f08947 */ /* 0x004fea000383ffff */
[----:B------:R-:W-:Y:S05]  /*acc0*/  BRA `(.L_x_27) ;  /* 0xffffff6c00587947 */ /* 0x000fea000383ffff */
.L_x_32:
[----:B-1----:R1:W2:Y:S02]  /*acd0*/  SYNCS.PHASECHK.TRANS64.TRYWAIT P0, [R2+URZ+0x80], R3 ;  /* 0x00008003020075a7 */ /* 0x0022a400080011ff */
[----:B--2---:R-:W-:Y:S05]  /*ace0*/  @!P0 NANOSLEEP.SYNCS 0x989680 ;  /* 0x009896800000895d */ /* 0x004fea0003900000 */
[----:B------:R-:W2:Y:S02]  /*acf0*/  @!P0 SYNCS.PHASECHK.TRANS64 P0, [R2+URZ+0x80], R3 ;  /* 0x00008003020085a7 */ /* 0x000ea400080010ff */
[----:B--2---:R-:W-:Y:S05]  /*ad00*/  @!P0 BRA `(.L_x_32) ;  /* 0xfffffffc00f08947 */ /* 0x004fea000383ffff */
[----:B------:R-:W-:Y:S05]  /*ad10*/  BRA `(.L_x_131) ;  /* 0xffffff6c00e87947 */ /* 0x000fea000383ffff */
.L_x_36:
[----:B----4-:R-:W-:-:S07]  /*ad20*/  MOV R0, UR5 ;  /* 0x0000000500007c02 */ /* 0x010fce0008000f00 */
.L_x_132:
[----:B-1----:R1:W2:Y:S02]  /*ad30*/  SYNCS.PHASECHK.TRANS64.TRYWAIT P0, [R0+URZ], R3 ;  /* 0x00000003000075a7 */ /* 0x0022a400080011ff */
[----:B--2---:R-:W-:Y:S05]  /*ad40*/  @!P0 NANOSLEEP.SYNCS 0x989680 ;  /* 0x009896800000895d */ /* 0x004fea0003900000 */
[----:B------:R-:W2:Y:S02]  /*ad50*/  @!P0 SYNCS.PHASECHK.TRANS64 P0, [R0+URZ], R3 ;  /* 0x00000003000085a7 */ /* 0x000ea400080010ff */
[----:B--2---:R-:W-:Y:S05]  /*ad60*/  @!P0 BRA `(.L_x_132) ;  /* 0xfffffffc00f08947 */ /* 0x004fea000383ffff */
[----:B------:R-:W-:Y:S05]  /*ad70*/  BRA `(.L_x_133) ;  /* 0xffffff7400587947 */ /* 0x000fea000383ffff */
.L_x_37:
[----:B----4-:R-:W-:-:S07]  /*ad80*/  MOV R0, UR5 ;  /* 0x0000000500007c02 */ /* 0x010fce0008000f00 */
.L_x_134:
[----:B-1----:R1:W2:Y:S02]  /*ad90*/  SYNCS.PHASECHK.TRANS64.TRYWAIT P0, [R0+URZ], R3 ;  /* 0x00000003000075a7 */ /* 0x0022a400080011ff */
[----:B--2---:R-:W-:Y:S05]  /*ada0*/  @!P0 NANOSLEEP.SYNCS 0x989680 ;  /* 0x009896800000895d */ /* 0x004fea0003900000 */
[----:B------:R-:W2:Y:S02]  /*adb0*/  @!P0 SYNCS.PHASECHK.TRANS64 P0, [R0+URZ], R3 ;  /* 0x00000003000085a7 */ /* 0x000ea400080010ff */
[----:B--2---:R-:W-:Y:S05]  /*adc0*/  @!P0 BRA `(.L_x_134) ;  /* 0xfffffffc00f08947 */ /* 0x004fea000383ffff */
[----:B------:R-:W-:Y:S05]  /*add0*/  BRA `(.L_x_135) ;  /* 0xffffff7400647947 */ /* 0x000fea000383ffff */
.L_x_40:
[----:B-1----:R1:W2:Y:S02]  /*ade0*/  SYNCS.PHASECHK.TRANS64.TRYWAIT P0, [R0+URZ+0xc0], R5 ;  /* 0x0000c005000075a7 */ /* 0x0022a400080011ff */
[----:B--2---:R-:W-:Y:S05]  /*adf0*/  @!P0 NANOSLEEP.SYNCS 0x989680 ;  /* 0x009896800000895d */ /* 0x004fea0003900000 */
[----:B------:R-:W2:Y:S02]  /*ae00*/  @!P0 SYNCS.PHASECHK.TRANS64 P0, [R0+URZ+0xc0], R5 ;  /* 0x0000c005000085a7 */ /* 0x000ea400080010ff */
[----:B--2---:R-:W-:Y:S05]  /*ae10*/  @!P0 BRA `(.L_x_40) ;  /* 0xfffffffc00f08947 */ /* 0x004fea000383ffff */
[----:B------:R-:W-:Y:S05]  /*ae20*/  BRA `(.L_x_136) ;  /* 0xffffff7400c07947 */ /* 0x000fea000383ffff */
.L_x_41:
[----:B------:R-:W-:-:S07]  /*ae30*/  MOV R0, UR5 ;  /* 0x0000000500007c02 */ /* 0x000fce0008000f00 */
.L_x_137:
[----:B-1----:R1:W2:Y:S02]  /*ae40*/  SYNCS.PHASECHK.TRANS64.TRYWAIT P0, [R0+URZ+0x90], R5 ;  /* 0x00009005000075a7 */ /* 0x0022a400080011ff */
[----:B--2---:R-:W-:Y:S05]  /*ae50*/  @!P0 NANOSLEEP.SYNCS 0x989680 ;  /* 0x009896800000895d */ /* 0x004fea0003900000 */
[----:B------:R-:W2:Y:S02]  /*ae60*/  @!P0 SYNCS.PHASECHK.TRANS64 P0, [R0+URZ+0x90], R5 ;  /* 0x00009005000085a7 */ /* 0x000ea400080010ff */
[----:B--2---:R-:W-:Y:S05]  /*ae70*/  @!P0 BRA `(.L_x_137) ;  /* 0xfffffffc00f08947 */ /* 0x004fea000383ffff */
[----:B------:R-:W-:Y:S05]  /*ae80*/  BRA `(.L_x_138) ;  /* 0xffffff7400d07947 */ /* 0x000fea000383ffff */
.L_x_42:
[----:B-1----:R1:W2:Y:S02]  /*ae90*/  SYNCS.PHASECHK.TRANS64.TRYWAIT P1, [R0+URZ+0x80], R5 ;  /* 0x00008005000075a7 */ /* 0x0022a400080211ff */
[----:B--2---:R-:W-:Y:S05]  /*aea0*/  @!P1 NANOSLEEP.SYNCS 0x989680 ;  /* 0x009896800000995d */ /* 0x004fea0003900000 */
[----:B------:R-:W2:Y:S02]  /*aeb0*/  @!P1 SYNCS.PHASECHK.TRANS64 P1, [R0+URZ+0x80], R5 ;  /* 0x00008005000095a7 */ /* 0x000ea400080210ff */
[----:B--2---:R-:W-:Y:S05]  /*aec0*/  @!P1 BRA `(.L_x_42) ;  /* 0xfffffffc00f09947 */ /* 0x004fea000383ffff */
[----:B------:R-:W-:Y:S05]  /*aed0*/  BRA `(.L_x_139) ;  /* 0xffffff7800007947 */ /* 0x000fea000383ffff */
.L_x_45:
[----:B------:R-:W-:-:S07]  /*aee0*/  MOV R0, UR5 ;  /* 0x0000000500007c02 */ /* 0x000fce0008000f00 */
.L_x_140:
[----:B-1----:R1:W2:Y:S02]  /*aef0*/  SYNCS.PHASECHK.TRANS64.TRYWAIT P0, [R0+URZ+0x90], R3 ;  /* 0x00009003000075a7 */ /* 0x0022a400080011ff */
[----:B--2---:R-:W-:Y:S05]  /*af00*/  @!P0 NANOSLEEP.SYNCS 0x989680 ;  /* 0x009896800000895d */ /* 0x004fea0003900000 */
[----:B------:R-:W2:Y:S02]  /*af10*/  @!P0 SYNCS.PHASECHK.TRANS64 P0, [R0+URZ+0x90], R3 ;  /* 0x00009003000085a7 */ /* 0x000ea400080010ff */
[----:B--2---:R-:W-:Y:S05]  /*af20*/  @!P0 BRA `(.L_x_140) ;  /* 0xfffffffc00f08947 */ /* 0x004fea000383ffff */
[----:B------:R-:W-:Y:S05]  /*af30*/  BRA `(.L_x_44) ;  /* 0xffffff7800547947 */ /* 0x000fea000383ffff */
.L_x_52:
[----:B-1----:R1:W2:Y:S02]  /*af40*/  SYNCS.PHASECHK.TRANS64.TRYWAIT P1, [R0+URZ+0x80], R5 ;  /* 0x00008005000075a7 */ /* 0x0022a400080211ff */
[----:B--2---:R-:W-:Y:S05]  /*af50*/  @!P1 NANOSLEEP.SYNCS 0x989680 ;  /* 0x009896800000995d */ /* 0x004fea0003900000 */
[----:B------:R-:W2:Y:S02]  /*af60*/  @!P1 SYNCS.PHASECHK.TRANS64 P1, [R0+URZ+0x80], R5 ;  /* 0x00008005000095a7 */ /* 0x000ea400080210ff */
[----:B--2---:R-:W-:Y:S05]  /*af70*/  @!P1 BRA `(.L_x_52) ;  /* 0xfffffffc00f09947 */ /* 0x004fea000383ffff */
[----:B------:R-:W-:Y:S05]  /*af80*/  BRA `(.L_x_141) ;  /* 0xffffff7c00c47947 */ /* 0x000fea000383ffff */
.L_x_53:
[----:B------:R-:W-:-:S07]  /*af90*/  MOV R3, UR7 ;  /* 0x0000000700037c02 */ /* 0x000fce0008000f00 */
.L_x_142:
[----:B-1----:R1:W2:Y:S02]  /*afa0*/  SYNCS.PHASECHK.TRANS64.TRYWAIT P0, [R3+URZ+0xb0], R0 ;  /* 0x0000b000030075a7 */ /* 0x0022a400080011ff */
[----:B--2---:R-:W-:Y:S05]  /*afb0*/  @!P0 NANOSLEEP.SYNCS 0x989680 ;  /* 0x009896800000895d */ /* 0x004fea0003900000 */
[----:B------:R-:W2:Y:S02]  /*afc0*/  @!P0 SYNCS.PHASECHK.TRANS64 P0, [R3+URZ+0xb0], R0 ;  /* 0x0000b000030085a7 */ /* 0x000ea400080010ff */
[----:B--2---:R-:W-:Y:S05]  /*afd0*/  @!P0 BRA `(.L_x_142) ;  /* 0xfffffffc00f08947 */ /* 0x004fea000383ffff */
[----:B------:R-:W-:Y:S05]  /*afe0*/  BRA `(.L_x_143) ;  /* 0xffffff7c00fc7947 */ /* 0x000fea000383ffff */
.L_x_56:
[----:B------:R-:W-:Y:S07]  /*aff0*/  MOV R0, UR6 ;  /* 0x0000000600007c02 */ /* 0x000fee0008000f00 */
.L_x_144:
[----:B-1----:R1:W2:Y:S02]  /*b000*/  SYNCS.PHASECHK.TRANS64.TRYWAIT P0, [R0+URZ], R3 ;  /* 0x00000003000075a7 */ /* 0x0022a400080011ff */
[----:B--2---:R-:W-:Y:S05]  /*b010*/  @!P0 NANOSLEEP.SYNCS 0x989680 ;  /* 0x009896800000895d */ /* 0x004fea0003900000 */
[----:B------:R-:W2:Y:S02]  /*b020*/  @!P0 SYNCS.PHASECHK.TRANS64 P0, [R0+URZ], R3 ;  /* 0x00000003000085a7 */ /* 0x000ea400080010ff */
[----:B--2---:R-:W-:Y:S05]  /*b030*/  @!P0 BRA `(.L_x_144) ;  /* 0xfffffffc00f08947 */ /* 0x004fea000383ffff */
[----:B------:R-:W-:Y:S05]  /*b040*/  BRA `(.L_x_55) ;  /* 0xffffff8000187947 */ /* 0x000fea000383ffff */
.L_x_59:
[----:B------:R-:W-:-:S07]  /*b050*/  MOV R0, UR6 ;  /* 0x0000000600007c02 */ /* 0x000fce0008000f00 */
.L_x_145:
[----:B--2---:R2:W4:Y:S02]  /*b060*/  SYNCS.PHASECHK.TRANS64.TRYWAIT P0, [R0+URZ], R3 ;  /* 0x00000003000075a7 */ /* 0x00452400080011ff */
[----:B----4-:R-:W-:Y:S05]  /*b070*/  @!P0 NANOSLEEP.SYNCS 0x989680 ;  /* 0x009896800000895d */ /* 0x010fea0003900000 */
[----:B------:R-:W4:Y:S02]  /*b080*/  @!P0 SYNCS.PHASECHK.TRANS64 P0, [R0+URZ], R3 ;  /* 0x00000003000085a7 */ /* 0x000f2400080010ff */
[----:B----4-:R-:W-:Y:S05]  /*b090*/  @!P0 BRA `(.L_x_145) ;  /* 0xfffffffc00f08947 */ /* 0x010fea000383ffff */
[----:B------:R-:W-:Y:S05]  /*b0a0*/  BRA `(.L_x_146) ;  /* 0xffffff8000f47947 */ /* 0x000fea000383ffff */
.L_x_60:
[----:B------:R-:W-:-:S07]  /*b0b0*/  MOV R0, UR7 ;  /* 0x0000000700007c02 */ /* 0x000fce0008000f00 */
.L_x_147:
[----:B-1----:R1:W2:Y:S02]  /*b0c0*/  SYNCS.PHASECHK.TRANS64.TRYWAIT P0, [R0+URZ], R3 ;  /* 0x00000003000075a7 */ /* 0x0022a400080011ff */
[----:B--2---:R-:W-:Y:S05]  /*b0d0*/  @!P0 NANOSLEEP.SYNCS 0x989680 ;  /* 0x009896800000895d */ /* 0x004fea0003900000 */
[----:B------:R-:W2:Y:S02]  /*b0e0*/  @!P0 SYNCS.PHASECHK.TRANS64 P0, [R0+URZ], R3 ;  /* 0x00000003000085a7 */ /* 0x000ea400080010ff */
[----:B--2---:R-:W-:Y:S05]  /*b0f0*/  @!P0 BRA `(.L_x_147) ;  /* 0xfffffffc00f08947 */ /* 0x004fea000383ffff */
[----:B------:R-:W-:Y:S05]  /*b100*/  BRA `(.L_x_148) ;  /* 0xffffff8400007947 */ /* 0x000fea000383ffff */
.L_x_65:
[----:B--2---:R2:W3:Y:S02]  /*b110*/  SYNCS.PHASECHK.TRANS64.TRYWAIT P0, [R0+URZ+0x80], R3 ;  /* 0x00008003000075a7 */ /* 0x0044e400080011ff */
[----:B---3--:R-:W-:Y:S05]  /*b120*/  @!P0 NANOSLEEP.SYNCS 0x989680 ;  /* 0x009896800000895d */ /* 0x008fea0003900000 */
[----:B------:R-:W3:Y:S02]  /*b130*/  @!P0 SYNCS.PHASECHK.TRANS64 P0, [R0+URZ+0x80], R3 ;  /* 0x00008003000085a7 */ /* 0x000ee400080010ff */
[----:B---3--:R-:W-:Y:S05]  /*b140*/  @!P0 BRA `(.L_x_65) ;  /* 0xfffffffc00f08947 */ /* 0x008fea000383ffff */
[----:B------:R-:W-:Y:S05]  /*b150*/  BRA `(.L_x_149) ;  /* 0xffffff88000c7947 */ /* 0x000fea000383ffff */
.L_x_68:
[----:B------:R-:W-:Y:S07]  /*b160*/  MOV R0, UR7 ;  /* 0x0000000700007c02 */ /* 0x000fee0008000f00 */
.L_x_150:
[----:B--2---:R2:W3:Y:S02]  /*b170*/  SYNCS.PHASECHK.TRANS64.TRYWAIT P0, [R0+URZ+0x78], R3 ;  /* 0x00007803000075a7 */ /* 0x0044e400080011ff */
[----:B---3--:R-:W-:Y:S05]  /*b180*/  @!P0 NANOSLEEP.SYNCS 0x989680 ;  /* 0x009896800000895d */ /* 0x008fea0003900000 */
[----:B------:R-:W3:Y:S02]  /*b190*/  @!P0 SYNCS.PHASECHK.TRANS64 P0, [R0+URZ+0x78], R3 ;  /* 0x00007803000085a7 */ /* 0x000ee400080010ff */
[----:B---3--:R-:W-:Y:S05]  /*b1a0*/  @!P0 BRA `(.L_x_150) ;  /* 0xfffffffc00f08947 */ /* 0x008fea000383ffff */
[----:B------:R-:W-:Y:S05]  /*b1b0*/  BRA `(.L_x_67) ;  /* 0xffffff8800ec7947 */ /* 0x000fea000383ffff */
.L_x_71:
[----:B------:R-:W-:Y:S07]  /*b1c0*/  MOV R3, UR7 ;  /* 0x0000000700037c02 */ /* 0x000fee0008000f00 */
.L_x_151:
[----:B-1----:R1:W2:Y:S02]  /*b1d0*/  SYNCS.PHASECHK.TRANS64.TRYWAIT P0, [R3+URZ+0x50], R12 ;  /* 0x0000500c030075a7 */ /* 0x0022a400080011ff */
[----:B--2---:R-:W-:Y:S05]  /*b1e0*/  @!P0 NANOSLEEP.SYNCS 0x989680 ;  /* 0x009896800000895d */ /* 0x004fea0003900000 */
[----:B------:R-:W2:Y:S02]  /*b1f0*/  @!P0 SYNCS.PHASECHK.TRANS64 P0, [R3+URZ+0x50], R12 ;  /* 0x0000500c030085a7 */ /* 0x000ea400080010ff */
[----:B--2---:R-:W-:Y:S05]  /*b200*/  @!P0 BRA `(.L_x_151) ;  /* 0xfffffffc00f08947 */ /* 0x004fea000383ffff */
[----:B------:R-:W-:Y:S05]  /*b210*/  BRA `(.L_x_152) ;  /* 0xffffff8c00647947 */ /* 0x000fea000383ffff */
.L_x_72:
[----:B-1----:R-:W-:Y:S07]  /*b220*/  MOV R3, UR7 ;  /* 0x0000000700037c02 */ /* 0x002fee0008000f00 */
.L_x_153:
[----:B-1----:R1:W2:Y:S02]  /*b230*/  SYNCS.PHASECHK.TRANS64.TRYWAIT P0, [R3+URZ+0x58], R12 ;  /* 0x0000580c030075a7 */ /* 0x0022a400080011ff */
[----:B--2---:R-:W-:Y:S05]  /*b240*/  @!P0 NANOSLEEP.SYNCS 0x989680 ;  /* 0x009896800000895d */ /* 0x004fea0003900000 */
[----:B------:R-:W2:Y:S02]  /*b250*/  @!P0 SYNCS.PHASECHK.TRANS64 P0, [R3+URZ+0x58], R12 ;  /* 0x0000580c030085a7 */ /* 0x000ea400080010ff */
[----:B--2---:R-:W-:Y:S05]  /*b260*/  @!P0 BRA `(.L_x_153) ;  /* 0xfffffffc00f08947 */ /* 0x004fea000383ffff */
[----:B------:R-:W-:Y:S05]  /*b270*/  BRA `(.L_x_154) ;  /* 0xffffff8c00a07947 */ /* 0x000fea000383ffff */
.L_x_73:
[----:B-1----:R-:W-:Y:S07]  /*b280*/  MOV R3, UR7 ;  /* 0x0000000700037c02 */ /* 0x002fee0008000f00 */
.L_x_155:
[----:B-1----:R1:W2:Y:S02]  /*b290*/  SYNCS.PHASECHK.TRANS64.TRYWAIT P0, [R3+URZ+0x60], R12 ;  /* 0x0000600c030075a7 */ /* 0x0022a400080011ff */
[----:B--2---:R-:W-:Y:S05]  /*b2a0*/  @!P0 NANOSLEEP.SYNCS 0x989680 ;  /* 0x009896800000895d */ /* 0x004fea0003900000 */
[----:B------:R-:W2:Y:S02]  /*b2b0*/  @!P0 SYNCS.PHASECHK.TRANS64 P0, [R3+URZ+0x60], R12 ;  /* 0x0000600c030085a7 */ /* 0x000ea400080010ff */
[----:B--2---:R-:W-:Y:S05]  /*b2c0*/  @!P0 BRA `(.L_x_155) ;  /* 0xfffffffc00f08947 */ /* 0x004fea000383ffff */
[----:B------:R-:W-:Y:S05]  /*b2d0*/  BRA `(.L_x_156) ;  /* 0xffffff8c00e87947 */ /* 0x000fea000383ffff */
.L_x_74:
[----:B------:R-:W-:Y:S07]  /*b2e0*/  MOV R3, UR7 ;  /* 0x0000000700037c02 */ /* 0x000fee0008000f00 */
.L_x_157:
[----:B-1----:R1:W2:Y:S02]  /*b2f0*/  SYNCS.PHASECHK.TRANS64.TRYWAIT P0, [R3+URZ+0x68], R12 ;  /* 0x0000680c030075a7 */ /* 0x0022a400080011ff */
[----:B--2---:R-:W-:Y:S05]  /*b300*/  @!P0 NANOSLEEP.SYNCS 0x989680 ;  /* 0x009896800000895d */ /* 0x004fea0003900000 */
[----:B------:R-:W2:Y:S02]  /*b310*/  @!P0 SYNCS.PHASECHK.TRANS64 P0, [R3+URZ+0x68], R12 ;  /* 0x0000680c030085a7 */ /* 0x000ea400080010ff */
[----:B--2---:R-:W-:Y:S05]  /*b320*/  @!P0 BRA `(.L_x_157) ;  /* 0xfffffffc00f08947 */ /* 0x004fea000383ffff */
[----:B------:R-:W-:Y:S05]  /*b330*/  BRA `(.L_x_158) ;  /* 0xffffff9000707947 */ /* 0x000fea000383ffff */
.L_x_76:
[----:B------:R-:W-:-:S07]  /*b340*/  MOV R0, UR7 ;  /* 0x0000000700007c02 */ /* 0x000fce0008000f00 */
.L_x_159:
[----:B-1----:R1:W3:Y:S02]  /*b350*/  SYNCS.PHASECHK.TRANS64.TRYWAIT P0, [R0+URZ+0x50], R3 ;  /* 0x00005003000075a7 */ /* 0x0022e400080011ff */
[----:B---3--:R-:W-:Y:S05]  /*b360*/  @!P0 NANOSLEEP.SYNCS 0x989680 ;  /* 0x009896800000895d */ /* 0x008fea0003900000 */
[----:B------:R-:W3:Y:S02]  /*b370*/  @!P0 SYNCS.PHASECHK.TRANS64 P0, [R0+URZ+0x50], R3 ;  /* 0x00005003000085a7 */ /* 0x000ee400080010ff */
[----:B---3--:R-:W-:Y:S05]  /*b380*/  @!P0 BRA `(.L_x_159) ;  /* 0xfffffffc00f08947 */ /* 0x008fea000383ffff */
[----:B------:R-:W-:Y:S05]  /*b390*/  BRA `(.L_x_160) ;  /* 0xffffff9000e07947 */ /* 0x000fea000383ffff */
.L_x_77:
[----:B-1----:R-:W-:-:S07]  /*b3a0*/  MOV R0, UR7 ;  /* 0x0000000700007c02 */ /* 0x002fce0008000f00 */
.L_x_161:
[----:B-1----:R1:W3:Y:S02]  /*b3b0*/  SYNCS.PHASECHK.TRANS64.TRYWAIT P0, [R0+URZ+0x58], R3 ;  /* 0x00005803000075a7 */ /* 0x0022e400080011ff */
[----:B---3--:R-:W-:Y:S05]  /*b3c0*/  @!P0 NANOSLEEP.SYNCS 0x989680 ;  /* 0x009896800000895d */ /* 0x008fea0003900000 */
[----:B------:R-:W3:Y:S02]  /*b3d0*/  @!P0 SYNCS.PHASECHK.TRANS64 P0, [R0+URZ+0x58], R3 ;  /* 0x00005803000085a7 */ /* 0x000ee400080010ff */
[----:B---3--:R-:W-:Y:S05]  /*b3e0*/  @!P0 BRA `(.L_x_161) ;  /* 0xfffffffc00f08947 */ /* 0x008fea000383ffff */
[----:B------:R-:W-:Y:S05]  /*b3f0*/  BRA `(.L_x_162) ;  /* 0xffffff9000d07947 */ /* 0x000fea000383ffff */
.L_x_78:
[----:B-1----:R-:W-:-:S07]  /*b400*/  MOV R0, UR7 ;  /* 0x0000000700007c02 */ /* 0x002fce0008000f00 */
.L_x_163:
[----:B-1----:R1:W3:Y:S02]  /*b410*/  SYNCS.PHASECHK.TRANS64.TRYWAIT P0, [R0+URZ+0x60], R3 ;  /* 0x00006003000075a7 */ /* 0x0022e400080011ff */
[----:B---3--:R-:W-:Y:S05]  /*b420*/  @!P0 NANOSLEEP.SYNCS 0x989680 ;  /* 0x009896800000895d */ /* 0x008fea0003900000 */
[----:B------:R-:W3:Y:S02]  /*b430*/  @!P0 SYNCS.PHASECHK.TRANS64 P0, [R0+URZ+0x60], R3 ;  /* 0x00006003000085a7 */ /* 0x000ee400080010ff */
[----:B---3--:R-:W-:Y:S05]  /*b440*/  @!P0 BRA `(.L_x_163) ;  /* 0xfffffffc00f08947 */ /* 0x008fea000383ffff */
[----:B------:R-:W-:Y:S05]  /*b450*/  BRA `(.L_x_164) ;  /* 0xffffff9000c07947 */ /* 0x000fea000383ffff */
.L_x_80:
[----:B--2---:R2:W4:Y:S02]  /*b460*/  SYNCS.PHASECHK.TRANS64.TRYWAIT P0, [R0+URZ+0x80], R3 ;  /* 0x00008003000075a7 */ /* 0x00452400080011ff */
[----:B----4-:R-:W-:Y:S05]  /*b470*/  @!P0 NANOSLEEP.SYNCS 0x989680 ;  /* 0x009896800000895d */ /* 0x010fea0003900000 */
[----:B------:R-:W4:Y:S02]  /*b480*/  @!P0 SYNCS.PHASECHK.TRANS64 P0, [R0+URZ+0x80], R3 ;  /* 0x00008003000085a7 */ /* 0x000f2400080010ff */
[----:B----4-:R-:W-:Y:S05]  /*b490*/  @!P0 BRA `(.L_x_80) ;  /* 0xfffffffc00f08947 */ /* 0x010fea000383ffff */
[----:B------:R-:W-:Y:S05]  /*b4a0*/  BRA `(.L_x_165) ;  /* 0xffffff9400947947 */ /* 0x000fea000383ffff */
.L_x_91:
[----:B-1----:R-:W-:Y:S04]  /*b4b0*/  MOV R2, UR48 ;  /* 0x0000003000027c02 */ /* 0x002fe80008000f00 */
[----:B------:R1:W3:Y:S03]  /*b4c0*/  SYNCS.PHASECHK.TRANS64.TRYWAIT P1, [R2+URZ+0x30], R3 ;  /* 0x00003003020075a7 */ /* 0x0002e600080211ff */
[----:B---3--:R-:W-:Y:S05]  /*b4d0*/  @!P1 NANOSLEEP.SYNCS 0x989680 ;  /* 0x009896800000995d */ /* 0x008fea0003900000 */
[----:B------:R-:W3:Y:S02]  /*b4e0*/  @!P1 SYNCS.PHASECHK.TRANS64 P1, [R2+URZ+0x30], R3 ;  /* 0x00003003020095a7 */ /* 0x000ee400080210ff */
[----:B---3--:R-:W-:Y:S05]  /*b4f0*/  @!P1 BRA `(.L_x_91) ;  /* 0xfffffffc00ec9947 */ /* 0x008fea000383ffff */
[----:B------:R-:W-:Y:S05]  /*b500*/  BRA `(.L_x_90) ;  /* 0xffffffa400147947 */ /* 0x000fea000383ffff */
.L_x_93:
[----:B-1----:R1:W4:Y:S02]  /*b510*/  SYNCS.PHASECHK.TRANS64.TRYWAIT P0, [R87+URZ+0xa0], R0 ;  /* 0x0000a000570075a7 */ /* 0x00232400080011ff */
[----:B----4-:R-:W-:Y:S05]  /*b520*/  @!P0 NANOSLEEP.SYNCS 0x989680 ;  /* 0x009896800000895d */ /* 0x010fea0003900000 */
[----:B------:R-:W4:Y:S02]  /*b530*/  @!P0 SYNCS.PHASECHK.TRANS64 P0, [R87+URZ+0xa0], R0 ;  /* 0x0000a000570085a7 */ /* 0x000f2400080010ff */
[----:B----4-:R-:W-:Y:S05]  /*b540*/  @!P0 BRA `(.L_x_93) ;  /* 0xfffffffc00f08947 */ /* 0x010fea000383ffff */
[----:B------:R-:W-:Y:S05]  /*b550*/  BRA `(.L_x_92) ;  /* 0xffffffa4004c7947 */ /* 0x000fea000383ffff */
.L_x_102:
[----:B--2---:R2:W4:Y:S02]  /*b560*/  SYNCS.PHASECHK.TRANS64.TRYWAIT P0, [R3+URZ+0x30], R0 ;  /* 0x00003000030075a7 */ /* 0x00452400080011ff */
[----:B----4-:R-:W-:Y:S05]  /*b570*/  @!P0 NANOSLEEP.SYNCS 0x989680 ;  /* 0x009896800000895d */ /* 0x010fea0003900000 */
[----:B------:R-:W4:Y:S02]  /*b580*/  @!P0 SYNCS.PHASECHK.TRANS64 P0, [R3+URZ+0x30], R0 ;  /* 0x00003000030085a7 */ /* 0x000f2400080010ff */
[----:B----4-:R-:W-:Y:S05]  /*b590*/  @!P0 BRA `(.L_x_102) ;  /* 0xfffffffc00f08947 */ /* 0x010fea000383ffff */
[----:B------:R-:W-:Y:S05]  /*b5a0*/  BRA `(.L_x_101) ;  /* 0xffffffb400f87947 */ /* 0x000fea000383ffff */
.L_x_110:
[----:B-1----:R1:W4:Y:S02]  /*b5b0*/  SYNCS.PHASECHK.TRANS64.TRYWAIT P0, [R0+URZ+0x30], R7 ;  /* 0x00003007000075a7 */ /* 0x00232400080011ff */
[----:B----4-:R-:W-:Y:S05]  /*b5c0*/  @!P0 NANOSLEEP.SYNCS 0x989680 ;  /* 0x009896800000895d */ /* 0x010fea0003900000 */
[----:B------:R-:W4:Y:S02]  /*b5d0*/  @!P0 SYNCS.PHASECHK.TRANS64 P0, [R0+URZ+0x30], R7 ;  /* 0x00003007000085a7 */ /* 0x000f2400080010ff */
[----:B----4-:R-:W-:Y:S05]  /*b5e0*/  @!P0 BRA `(.L_x_110) ;  /* 0xfffffffc00f08947 */ /* 0x010fea000383ffff */
[----:B------:R-:W-:Y:S05]  /*b5f0*/  BRA `(.L_x_109) ;  /* 0xffffffc800ec7947 */ /* 0x000fea000383ffff */
.L_x_118:
[----:B-1----:R1:W2:Y:S02]  /*b600*/  SYNCS.PHASECHK.TRANS64.TRYWAIT P0, [R3+URZ+0x30], R0 ;  /* 0x00003000030075a7 */ /* 0x0022a400080011ff */
[----:B--2---:R-:W-:Y:S05]  /*b610*/  @!P0 NANOSLEEP.SYNCS 0x989680 ;  /* 0x009896800000895d */ /* 0x004fea0003900000 */
[----:B------:R-:W2:Y:S02]  /*b620*/  @!P0 SYNCS.PHASECHK.TRANS64 P0, [R3+URZ+0x30], R0 ;  /* 0x00003000030085a7 */ /* 0x000ea400080010ff */
[----:B--2---:R-:W-:Y:S05]  /*b630*/  @!P0 BRA `(.L_x_118) ;  /* 0xfffffffc00f08947 */ /* 0x004fea000383ffff */
[----:B------:R-:W-:Y:S05]  /*b640*/  BRA `(.L_x_117) ;  /* 0xffffffdc00e07947 */ /* 0x000fea000383ffff */
        .weak           $__internal_0_$__cuda_sm10x_tcgen05_guardrail_trap_col_being_dealloced_not_returned_by_alloc
        .type           $__internal_0_$__cuda_sm10x_tcgen05_guardrail_trap_col_being_dealloced_not_returned_by_alloc,@function
        .size           $__internal_0_$__cuda_sm10x_tcgen05_guardrail_trap_col_being_dealloced_not_returned_by_alloc,($__internal_1_$__cuda_sm10x_tcgen05_guardrail_trap_phase_invalid_during_alloc - $__internal_0_$__cuda_sm10x_tcgen05_guardrail_trap_col_being_dealloced_not_returned_by_alloc)
$__internal_0_$__cuda_sm10x_tcgen05_guardrail_trap_col_being_dealloced_not_returned_by_alloc:
[----:B------:R-:W-:Y:S05]  /*b650*/  BPT.TRAP 0x1 ;  /* 0x000000040000795c */ /* 0x000fea0000300000 */
[----:B------:R-:W-:-:S04]  /*b660*/  HFMA2 R3, -RZ, RZ, 0, 0 ;  /* 0x00000000ff037431 */ /* 0x000fc800000001ff */
[----:B------:R-:W-:Y:S05]  /*b670*/  RET.REL.NODEC R2 `(_ZN7cutlass13device_kernelINS_4gemm6kernel13GemmUniversalIN4cute5tupleIJiiiiEEENS1_10collective13CollectiveMmaINS1_35MainloopSm100TmaUmmaWarpSpecializedILi3ELi2ELi2ENS5_IJNS4_1CILi1EEESB_SB_EEEEENS5_IJNSA_ILi128EEENSA_ILi256EEENSA_ILi64EEEEEENS_10bfloat16_tENS5_IJlSB_lEEESI_SJ_NS4_8TiledMMAINS4_8MMA_AtomIJNS4_20SM100_MMA_F16BF16_SSISI_SI_fLi128ELi256ELNS4_4UMMA5MajorE0ELSO_0ELNSN_7ScaleInE0ELSP_0EEEEEENS4_6LayoutISC_NS5_IJNSA_ILi0EEEST_ST_EEEEENS5_IJNS4_10UnderscoreESW_SW_EEEEENS4_13SM90_TMA_LOADENS4_14ComposedLayoutINS4_7SwizzleILi3ELi4ELi3EEENS4_18smem_ptr_flag_bitsILi16EEENSS_INS5_IJNSA_ILi8EEESG_EEENS5_IJSG_SB_EEEEEEEvNS4_8identityESZ_S19_vS1A_EENS_8epilogue10collective18CollectiveEpilogueINS1C_23Sm100TmaWarpSpecializedILi4ELi2ELi64ELb1ELb0EEEJSH_NS5_IJNSS_ISE_SB_EENSS_ISG_SB_EEEEESI_SJ_SI_SJ_NS1C_6fusion15FusionCallbacksIS1G_NS1K_17LinearCombinationISI_fSI_fLNS_15FloatRoundStyleE2EEESH_S1J_JEEENS4_5SM1004TMEM4LOAD26SM100_TMEM_LOAD_32dp32b64xESZ_S19_NS4_39AutoVectorizingCopyWithAssumedAlignmentILi128EEENS4_14SM90_TMA_STOREES19_S1V_S1V_EEEvvEEEEvNT_6ParamsE) ;  /* 0xffffff4802607950 */ /* 0x000fea0003c3ffff */
        .weak           $__internal_1_$__cuda_sm10x_tcgen05_guardrail_trap_phase_invalid_during_alloc
        .type           $__internal_1_$__cuda_sm10x_tcgen05_guardrail_trap_phase_invalid_during_alloc,@function
        .size           $__internal_1_$__cuda_sm10x_tcgen05_guardrail_trap_phase_invalid_during_alloc,($__internal_2_$__cuda_sm10x_tcgen05_guardrail_trap_unallocated_columns_being_dealloced - $__internal_1_$__cuda_sm10x_tcgen05_guardrail_trap_phase_invalid_during_alloc)
$__internal_1_$__cuda_sm10x_tcgen05_guardrail_trap_phase_invalid_during_alloc:
[----:B------:R-:W-:Y:S05]  /*b680*/  BPT.TRAP 0x1 ;  /* 0x000000040000795c */ /* 0x000fea0000300000 */
[----:B------:R-:W-:-:S04]  /*b690*/  MOV R3, 0x0 ;  /* 0x0000000000037802 */ /* 0x000fc80000000f00 */
[----:B------:R-:W-:Y:S05]  /*b6a0*/  RET.REL.NODEC R2 `(_ZN7cutlass13device_kernelINS_4gemm6kernel13GemmUniversalIN4cute5tupleIJiiiiEEENS1_10collective13CollectiveMmaINS1_35MainloopSm100TmaUmmaWarpSpecializedILi3ELi2ELi2ENS5_IJNS4_1CILi1EEESB_SB_EEEEENS5_IJNSA_ILi128EEENSA_ILi256EEENSA_ILi64EEEEEENS_10bfloat16_tENS5_IJlSB_lEEESI_SJ_NS4_8TiledMMAINS4_8MMA_AtomIJNS4_20SM100_MMA_F16BF16_SSISI_SI_fLi128ELi256ELNS4_4UMMA5MajorE0ELSO_0ELNSN_7ScaleInE0ELSP_0EEEEEENS4_6LayoutISC_NS5_IJNSA_ILi0EEEST_ST_EEEEENS5_IJNS4_10UnderscoreESW_SW_EEEEENS4_13SM90_TMA_LOADENS4_14ComposedLayoutINS4_7SwizzleILi3ELi4ELi3EEENS4_18smem_ptr_flag_bitsILi16EEENSS_INS5_IJNSA_ILi8EEESG_EEENS5_IJSG_SB_EEEEEEEvNS4_8identityESZ_S19_vS1A_EENS_8epilogue10collective18CollectiveEpilogueINS1C_23Sm100TmaWarpSpecializedILi4ELi2ELi64ELb1ELb0EEEJSH_NS5_IJNSS_ISE_SB_EENSS_ISG_SB_EEEEESI_SJ_SI_SJ_NS1C_6fusion15FusionCallbacksIS1G_NS1K_17LinearCombinationISI_fSI_fLNS_15FloatRoundStyleE2EEESH_S1J_JEEENS4_5SM1004TMEM4LOAD26SM100_TMEM_LOAD_32dp32b64xESZ_S19_NS4_39AutoVectorizingCopyWithAssumedAlignmentILi128EEENS4_14SM90_TMA_STOREES19_S1V_S1V_EEEvvEEEEvNT_6ParamsE) ;  /* 0xffffff4802547950 */ /* 0x000fea0003c3ffff */
        .weak           $__internal_2_$__cuda_sm10x_tcgen05_guardrail_trap_unallocated_columns_being_dealloced
        .type           $__internal_2_$__cuda_sm10x_tcgen05_guardrail_trap_unallocated_columns_being_dealloced,@function
        .size           $__internal_2_$__cuda_sm10x_tcgen05_guardrail_trap_unallocated_columns_being_dealloced,(.L_x_167 - $__internal_2_$__cuda_sm10x_tcgen05_guardrail_trap_unallocated_columns_being_dealloced)
$__internal_2_$__cuda_sm10x_tcgen05_guardrail_trap_unallocated_columns_being_dealloced:
[----:B------:R-:W-:Y:S05]  /*b6b0*/  BPT.TRAP 0x1 ;  /* 0x000000040000795c */ /* 0x000fea0000300000 */
[----:B------:R-:W-:-:S04]  /*b6c0*/  HFMA2 R3, -RZ, RZ, 0, 0 ;  /* 0x00000000ff037431 */ /* 0x000fc800000001ff */
[----:B------:R-:W-:Y:S05]  /*b6d0*/  RET.REL.NODEC R2 `(_ZN7cutlass13device_kernelINS_4gemm6kernel13GemmUniversalIN4cute5tupleIJiiiiEEENS1_10collective13CollectiveMmaINS1_35MainloopSm100TmaUmmaWarpSpecializedILi3ELi2ELi2ENS5_IJNS4_1CILi1EEESB_SB_EEEEENS5_IJNSA_ILi128EEENSA_ILi256EEENSA_ILi64EEEEEENS_10bfloat16_tENS5_IJlSB_lEEESI_SJ_NS4_8TiledMMAINS4_8MMA_AtomIJNS4_20SM100_MMA_F16BF16_SSISI_SI_fLi128ELi256ELNS4_4UMMA5MajorE0ELSO_0ELNSN_7ScaleInE0ELSP_0EEEEEENS4_6LayoutISC_NS5_IJNSA_ILi0EEEST_ST_EEEEENS5_IJNS4_10UnderscoreESW_SW_EEEEENS4_13SM90_TMA_LOADENS4_14ComposedLayoutINS4_7SwizzleILi3ELi4ELi3EEENS4_18smem_ptr_flag_bitsILi16EEENSS_INS5_IJNSA_ILi8EEESG_EEENS5_IJSG_SB_EEEEEEEvNS4_8identityESZ_S19_vS1A_EENS_8epilogue10collective18CollectiveEpilogueINS1C_23Sm100TmaWarpSpecializedILi4ELi2ELi64ELb1ELb0EEEJSH_NS5_IJNSS_ISE_SB_EENSS_ISG_SB_EEEEESI_SJ_SI_SJ_NS1C_6fusion15FusionCallbacksIS1G_NS1K_17LinearCombinationISI_fSI_fLNS_15FloatRoundStyleE2EEESH_S1J_JEEENS4_5SM1004TMEM4LOAD26SM100_TMEM_LOAD_32dp32b64xESZ_S19_NS4_39AutoVectorizingCopyWithAssumedAlignmentILi128EEENS4_14SM90_TMA_STOREES19_S1V_S1V_EEEvvEEEEvNT_6ParamsE) ;  /* 0xffffff4802487950 */ /* 0x000fea0003c3ffff */
.L_x_166:
[----:B------:R-:W-:-:S00]  /*b6e0*/  BRA `(.L_x_166) ;  /* 0xfffffffc00fc7947 */ /* 0x000fc0000383ffff */
[----:B------:R-:W-:-:S00]  /*b6f0*/  NOP ;  /* 0x0000000000007918 */ /* 0x000fc00000000000 */
        /* <DEDUP_REMOVED lines=8> */
.L_x_167:


//--------------------- .nv.global.init           --------------------------
	.section	.nv.global.init,"aw",@progbits
.nv.global.init:
	.type		$str$27,@object
	.size		$str$27,($str$28 - $str$27)
$str$27:
        /*0000*/ 	.byte	0x28, 0x61, 0x64, 0x64, 0x72, 0x65, 0x73, 0x73, 0x20, 0x26, 0x20, 0x6d, 0x61, 0x73, 0x6b, 0x29
        /*0010*/ 	.byte	0x20, 0x3d, 0x3d, 0x20, 0x30, 0x00
	.type		$str$28,@object
	.size		$str$28,($str$26 - $str$28)
$str$28:
        /*0016*/ 	.byte	0x2f, 0x74, 0x6d, 0x70, 0x2f, 0x63, 0x75, 0x74, 0x6c, 0x61, 0x73, 0x73, 0x5f, 0x73, 0x77, 0x65
        /*0026*/ 	.byte	0x65, 0x70, 0x5f, 0x73, 0x72, 0x63, 0x2f, 0x69, 0x6e, 0x63, 0x6c, 0x75, 0x64, 0x65, 0x2f, 0x63
        /*0036*/ 	.byte	0x75, 0x74, 0x65, 0x2f, 0x70, 0x6f, 0x69, 0x6e, 0x74, 0x65, 0x72, 0x5f, 0x66, 0x6c, 0x61, 0x67
        /*0046*/ 	.byte	0x67, 0x65, 0x64, 0x2e, 0x68, 0x70, 0x70, 0x00
	.type		$str$26,@object
	.size		$str$26,($str$25 - $str$26)
$str$26:
        /*004e*/ 	.byte	0x2f, 0x74, 0x6d, 0x70, 0x2f, 0x63, 0x75, 0x74, 0x6c, 0x61, 0x73, 0x73, 0x5f, 0x73, 0x77, 0x65
        /*005e*/ 	.byte	0x65, 0x70, 0x5f, 0x73, 0x72, 0x63, 0x2f, 0x69, 0x6e, 0x63, 0x6c, 0x75, 0x64, 0x65, 0x2f, 0x63
        /*006e*/ 	.byte	0x75, 0x74, 0x65, 0x2f, 0x61, 0x74, 0x6f, 0x6d, 0x2f, 0x63, 0x6f, 0x70, 0x79, 0x5f, 0x74, 0x72
        /*007e*/ 	.byte	0x61, 0x69, 0x74, 0x73, 0x5f, 0x73, 0x6d, 0x31, 0x30, 0x30, 0x2e, 0x68, 0x70, 0x70, 0x00
	.type		$str$25,@object
	.size		$str$25,(__unnamed_1 - $str$25)
$str$25:
        /*008d*/ 	.byte	0x28, 0x28, 0x75, 0x69, 0x6e, 0x74, 0x33, 0x32, 0x5f, 0x74, 0x28, 0x74, 0x68, 0x72, 0x65, 0x61
        /*009d*/ 	.byte	0x64, 0x49, 0x64, 0x78, 0x2e, 0x78, 0x29, 0x20, 0x2f, 0x20, 0x33, 0x32, 0x29, 0x20, 0x25, 0x20
        /*00ad*/ 	.byte	0x34, 0x29, 0x20, 0x3d, 0x3d, 0x20, 0x28, 0x28, 0x28, 0x74, 0x6d, 0x65, 0x6d, 0x5f, 0x61, 0x64
        /*00bd*/ 	.byte	0x64, 0x72, 0x20, 0x3e, 0x3e, 0x20, 0x31, 0x36, 0x29, 0x20, 0x2f, 0x20, 0x33, 0x32, 0x29, 0x20
        /*00cd*/ 	.byte	0x25, 0x20, 0x34, 0x29, 0x00
	.type		__unnamed_1,@object
	.size		__unnamed_1,(__unnamed_2 - __unnamed_1)
__unnamed_1:
        /*00d2*/ 	.byte	0x61, 0x75, 0x74, 0x6f, 0x20, 0x63, 0x75, 0x74, 0x65, 0x3a, 0x3a, 0x61, 0x73, 0x5f, 0x70, 0x6f
        /* <DEDUP_REMOVED lines=24> */
        /*0262*/ 	.byte	0x38, 0x31, 0x39, 0x32, 0x3e, 0x3e, 0x3e, 0x3e, 0x5d, 0x00
	.type		__unnamed_2,@object
	.size		__unnamed_2,(.L_2 - __unnamed_2)
__unnamed_2:
        /* <DEDUP_REMOVED lines=43> */
        /*051c*/ 	.byte	0x74, 0x65, 0x3a, 0x3a, 0x43, 0x3c, 0x30, 0x3e, 0x3e, 0x3e, 0x3e, 0x5d, 0x00
.L_2:


//--------------------- .nv.shared._ZN7cutlass13device_kernelINS_4gemm6kernel13GemmUniversalIN4cute5tupleIJiiiiEEENS1_10collective13CollectiveMmaINS1_35MainloopSm100TmaUmmaWarpSpecializedILi3ELi2ELi2ENS5_IJNS4_1CILi1EEESB_SB_EEEEENS5_IJNSA_ILi128EEENSA_ILi256EEENSA_ILi64EEEEEENS_10bfloat16_tENS5_IJlSB_lEEESI_SJ_NS4_8TiledMMAINS4_8MMA_AtomIJNS4_20SM100_MMA_F16BF16_SSISI_SI_fLi128ELi256ELNS4_4UMMA5MajorE0ELSO_0ELNSN_7ScaleInE0ELSP_0EEEEEENS4_6LayoutISC_NS5_IJNSA_ILi0EEEST_ST_EEEEENS5_IJNS4_10UnderscoreESW_SW_EEEEENS4_13SM90_TMA_LOADENS4_14ComposedLayoutINS4_7SwizzleILi3ELi4ELi3EEENS4_18smem_ptr_flag_bitsILi16EEENSS_INS5_IJNSA_ILi8EEESG_EEENS5_IJSG_SB_EEEEEEEvNS4_8identityESZ_S19_vS1A_EENS_8epilogue10collective18CollectiveEpilogueINS1C_23Sm100TmaWarpSpecializedILi4ELi2ELi64ELb1ELb0EEEJSH_NS5_IJNSS_ISE_SB_EENSS_ISG_SB_EEEEESI_SJ_SI_SJ_NS1C_6fusion15FusionCallbacksIS1G_NS1K_17LinearCombinationISI_fSI_fLNS_15FloatRoundStyleE2EEESH_S1J_JEEENS4_5SM1004TMEM4LOAD26SM100_TMEM_LOAD_32dp32b64xESZ_S19_NS4_39AutoVectorizingCopyWithAssumedAlignmentILi128EEENS4_14SM90_TMA_STOREES19_S1V_S1V_EEEvvEEEEvNT_6ParamsE --------------------------
	.section	.nv.shared._ZN7cutlass13device_kernelINS_4gemm6kernel13GemmUniversalIN4cute5tupleIJiiiiEEENS1_10collective13CollectiveMmaINS1_35MainloopSm100TmaUmmaWarpSpecializedILi3ELi2ELi2ENS5_IJNS4_1CILi1EEESB_SB_EEEEENS5_IJNSA_ILi128EEENSA_ILi256EEENSA_ILi64EEEEEENS_10bfloat16_tENS5_IJlSB_lEEESI_SJ_NS4_8TiledMMAINS4_8MMA_AtomIJNS4_20SM100_MMA_F16BF16_SSISI_SI_fLi128ELi256ELNS4_4UMMA5MajorE0ELSO_0ELNSN_7ScaleInE0ELSP_0EEEEEENS4_6LayoutISC_NS5_IJNSA_ILi0EEEST_ST_EEEEENS5_IJNS4_10UnderscoreESW_SW_EEEEENS4_13SM90_TMA_LOADENS4_14ComposedLayoutINS4_7SwizzleILi3ELi4ELi3EEENS4_18smem_ptr_flag_bitsILi16EEENSS_INS5_IJNSA_ILi8EEESG_EEENS5_IJSG_SB_EEEEEEEvNS4_8identityESZ_S19_vS1A_EENS_8epilogue10collective18CollectiveEpilogueINS1C_23Sm100TmaWarpSpecializedILi4ELi2ELi64ELb1ELb0EEEJSH_NS5_IJNSS_ISE_SB_EENSS_ISG_SB_EEEEESI_SJ_SI_SJ_NS1C_6fusion15FusionCallbacksIS1G_NS1K_17LinearCombinationISI_fSI_fLNS_15FloatRoundStyleE2EEESH_S1J_JEEENS4_5SM1004TMEM4LOAD26SM100_TMEM_LOAD_32dp32b64xESZ_S19_NS4_39AutoVectorizingCopyWithAssumedAlignmentILi128EEENS4_14SM90_TMA_STOREES19_S1V_S1V_EEEvvEEEEvNT_6ParamsE,"aw",@nobits
	.sectionflags	@""
	.align	16
	.zero		1024


//--------------------- .nv.shared.reserved.0     --------------------------
	.section	.nv.shared.reserved.0,"aw",@nobits
	.weak		__nv_reservedSMEM_offset_0_alias
	.size		__nv_reservedSMEM_offset_0_alias, 0, 64
	.other		__nv_reservedSMEM_offset_0_alias,@"STO_CUDA_RESERVED_SHARED STV_DEFAULT"
__nv_reservedSMEM_offset_0_alias:
	.zero		0
.nv.shared.reserved.0:
	.zero		64
	.weak		__nv_reservedSMEM_tcgen05_partition
	.type		__nv_reservedSMEM_tcgen05_partition,@object
	.size		__nv_reservedSMEM_tcgen05_partition,(.L_0 - __nv_reservedSMEM_tcgen05_partition)
__nv_reservedSMEM_tcgen05_partition:
	.zero		32
.L_0:


//--------------------- .nv.global                --------------------------
	.section	.nv.global,"aw",@nobits
.nv.global:
	.type		_ZN39_INTERNAL_100697a1_4_k_cu_a0677429_73944cute1_E,@object
	.size		_ZN39_INTERNAL_100697a1_4_k_cu_a0677429_73944cute1_E,(_ZN39_INTERNAL_100697a1_4_k_cu_a0677429_73944cuda3std3__45__cpo6cbeginE - _ZN39_INTERNAL_100697a1_4_k_cu_a0677429_73944cute1_E)
_ZN39_INTERNAL_100697a1_4_k_cu_a0677429_73944cute1_E:
	.zero		1
	.type		_ZN39_INTERNAL_100697a1_4_k_cu_a0677429_73944cuda3std3__45__cpo6cbeginE,@object
	.size		_ZN39_INTERNAL_100697a1_4_k_cu_a0677429_73944cuda3std3__45__cpo6cbeginE,(_ZN39_INTERNAL_100697a1_4_k_cu_a0677429_73944cuda3std3__48in_placeE - _ZN39_INTERNAL_100697a1_4_k_cu_a0677429_73944cuda3std3__45__cpo6cbeginE)
_ZN39_INTERNAL_100697a1_4_k_cu_a0677429_73944cuda3std3__45__cpo6cbeginE:
	.zero		1
	.type		_ZN39_INTERNAL_100697a1_4_k_cu_a0677429_73944cuda3std3__48in_placeE,@object
	.size		_ZN39_INTERNAL_100697a1_4_k_cu_a0677429_73944cuda3std3__48in_placeE,(_ZN39_INTERNAL_100697a1_4_k_cu_a0677429_73944cuda3std6ranges3__45__cpo9iter_moveE - _ZN39_INTERNAL_100697a1_4_k_cu_a0677429_73944cuda3std3__48in_placeE)
_ZN39_INTERNAL_100697a1_4_k_cu_a0677429_73944cuda3std3__48in_placeE:
	.zero		1
	.type		_ZN39_INTERNAL_100697a1_4_k_cu_a0677429_73944cuda3std6ranges3__45__cpo9iter_moveE,@object
	.size		_ZN39_INTERNAL_100697a1_4_k_cu_a0677429_73944cuda3std6ranges3__45__cpo9iter_moveE,(_ZN39_INTERNAL_100697a1_4_k_cu_a0677429_73944cuda3std3__45__cpo5beginE - _ZN39_INTERNAL_100697a1_4_k_cu_a0677429_73944cuda3std6ranges3__45__cpo9iter_moveE)
_ZN39_INTERNAL_100697a1_4_k_cu_a0677429_73944cuda3std6ranges3__45__cpo9iter_moveE:
	.zero		1
	.type		_ZN39_INTERNAL_100697a1_4_k_cu_a0677429_73944cuda3std3__45__cpo5beginE,@object
	.size		_ZN39_INTERNAL_100697a1_4_k_cu_a0677429_73944cuda3std3__45__cpo5beginE,(_ZN39_INTERNAL_100697a1_4_k_cu_a0677429_73944cuda3std3__441_GLOBAL__N__100697a1_4_k_cu_a0677429_73946ignoreE - _ZN39_INTERNAL_100697a1_4_k_cu_a0677429_73944cuda3std3__45__cpo5beginE)
_ZN39_INTERNAL_100697a1_4_k_cu_a0677429_73944cuda3std3__45__cpo5beginE:
	.zero		1
	.type		_ZN39_INTERNAL_100697a1_4_k_cu_a0677429_73944cuda3std3__441_GLOBAL__N__100697a1_4_k_cu_a0677429_73946ignoreE,@object
	.size		_ZN39_INTERNAL_100697a1_4_k_cu_a0677429_73944cuda3std3__441_GLOBAL__N__100697a1_4_k_cu_a0677429_73946ignoreE,(_ZN39_INTERNAL_100697a1_4_k_cu_a0677429_73944cute7productE - _ZN39_INTERNAL_100697a1_4_k_cu_a0677429_73944cuda3std3__441_GLOBAL__N__100697a1_4_k_cu_a0677429_73946ignoreE)
_ZN39_INTERNAL_100697a1_4_k_cu_a0677429_73944cuda3std3__441_GLOBAL__N__100697a1_4_k_cu_a0677429_73946ignoreE:
	.zero		1
	.type		_ZN39_INTERNAL_100697a1_4_k_cu_a0677429_73944cute7productE,@object
	.size		_ZN39_INTERNAL_100697a1_4_k_cu_a0677429_73944cute7productE,(_ZN39_INTERNAL_100697a1_4_k_cu_a0677429_73944cuda3std3__45__cpo3endE - _ZN39_INTERNAL_100697a1_4_k_cu_a0677429_73944cute7productE)
_ZN39_INTERNAL_100697a1_4_k_cu_a0677429_73944cute7productE:
	.zero		1
	.type		_ZN39_INTERNAL_100697a1_4_k_cu_a0677429_73944cuda3std3__45__cpo3endE,@object
	.size		_ZN39_INTERNAL_100697a1_4_k_cu_a0677429_73944cuda3std3__45__cpo3endE,(_ZN39_INTERNAL_100697a1_4_k_cu_a0677429_73944cuda3std3__419piecewise_constructE - _ZN39_INTERNAL_100697a1_4_k_cu_a0677429_73944cuda3std3__45__cpo3endE)
_ZN39_INTERNAL_100697a1_4_k_cu_a0677429_73944cuda3std3__45__cpo3endE:
	.zero		1
	.type		_ZN39_INTERNAL_100697a1_4_k_cu_a0677429_73944cuda3std3__419piecewise_constructE,@object
	.size		_ZN39_INTERNAL_100697a1_4_k_cu_a0677429_73944cuda3std3__419piecewise_constructE,(_ZN39_INTERNAL_100697a1_4_k_cu_a0677429_73944cuda3std3__45__cpo4cendE - _ZN39_INTERNAL_100697a1_4_k_cu_a0677429_73944cuda3std3__419piecewise_constructE)
_ZN39_INTERNAL_100697a1_4_k_cu_a0677429_73944cuda3std3__419piecewise_constructE:
	.zero		1
	.type		_ZN39_INTERNAL_100697a1_4_k_cu_a0677429_73944cuda3std3__45__cpo4cendE,@object
	.size		_ZN39_INTERNAL_100697a1_4_k_cu_a0677429_73944cuda3std3__45__cpo4cendE,(_ZN39_INTERNAL_100697a1_4_k_cu_a0677429_73944cuda3std6ranges3__45__cpo4swapE - _ZN39_INTERNAL_100697a1_4_k_cu_a0677429_73944cuda3std3__45__cpo4cendE)
_ZN39_INTERNAL_100697a1_4_k_cu_a0677429_73944cuda3std3__45__cpo4cendE:
	.zero		1
	.type		_ZN39_INTERNAL_100697a1_4_k_cu_a0677429_73944cuda3std6ranges3__45__cpo4swapE,@object
	.size		_ZN39_INTERNAL_100697a1_4_k_cu_a0677429_73944cuda3std6ranges3__45__cpo4swapE,(.L_10 - _ZN39_INTERNAL_100697a1_4_k_cu_a0677429_73944cuda3std6ranges3__45__cpo4swapE)
_ZN39_INTERNAL_100697a1_4_k_cu_a0677429_73944cuda3std6ranges3__45__cpo4swapE:
	.zero		1
.L_10:


//--------------------- .nv.constant0._ZN7cutlass13device_kernelINS_4gemm6kernel13GemmUniversalIN4cute5tupleIJiiiiEEENS1_10collective13CollectiveMmaINS1_35MainloopSm100TmaUmmaWarpSpecializedILi3ELi2ELi2ENS5_IJNS4_1CILi1EEESB_SB_EEEEENS5_IJNSA_ILi128EEENSA_ILi256EEENSA_ILi64EEEEEENS_10bfloat16_tENS5_IJlSB_lEEESI_SJ_NS4_8TiledMMAINS4_8MMA_AtomIJNS4_20SM100_MMA_F16BF16_SSISI_SI_fLi128ELi256ELNS4_4UMMA5MajorE0ELSO_0ELNSN_7ScaleInE0ELSP_0EEEEEENS4_6LayoutISC_NS5_IJNSA_ILi0EEEST_ST_EEEEENS5_IJNS4_10UnderscoreESW_SW_EEEEENS4_13SM90_TMA_LOADENS4_14ComposedLayoutINS4_7SwizzleILi3ELi4ELi3EEENS4_18smem_ptr_flag_bitsILi16EEENSS_INS5_IJNSA_ILi8EEESG_EEENS5_IJSG_SB_EEEEEEEvNS4_8identityESZ_S19_vS1A_EENS_8epilogue10collective18CollectiveEpilogueINS1C_23Sm100TmaWarpSpecializedILi4ELi2ELi64ELb1ELb0EEEJSH_NS5_IJNSS_ISE_SB_EENSS_ISG_SB_EEEEESI_SJ_SI_SJ_NS1C_6fusion15FusionCallbacksIS1G_NS1K_17LinearCombinationISI_fSI_fLNS_15FloatRoundStyleE2EEESH_S1J_JEEENS4_5SM1004TMEM4LOAD26SM100_TMEM_LOAD_32dp32b64xESZ_S19_NS4_39AutoVectorizingCopyWithAssumedAlignmentILi128EEENS4_14SM90_TMA_STOREES19_S1V_S1V_EEEvvEEEEvNT_6ParamsE --------------------------
	.section	.nv.constant0._ZN7cutlass13device_kernelINS_4gemm6kernel13GemmUniversalIN4cute5tupleIJiiiiEEENS1_10collective13CollectiveMmaINS1_35MainloopSm100TmaUmmaWarpSpecializedILi3ELi2ELi2ENS5_IJNS4_1CILi1EEESB_SB_EEEEENS5_IJNSA_ILi128EEENSA_ILi256EEENSA_ILi64EEEEEENS_10bfloat16_tENS5_IJlSB_lEEESI_SJ_NS4_8TiledMMAINS4_8MMA_AtomIJNS4_20SM100_MMA_F16BF16_SSISI_SI_fLi128ELi256ELNS4_4UMMA5MajorE0ELSO_0ELNSN_7ScaleInE0ELSP_0EEEEEENS4_6LayoutISC_NS5_IJNSA_ILi0EEEST_ST_EEEEENS5_IJNS4_10UnderscoreESW_SW_EEEEENS4_13SM90_TMA_LOADENS4_14ComposedLayoutINS4_7SwizzleILi3ELi4ELi3EEENS4_18smem_ptr_flag_bitsILi16EEENSS_INS5_IJNSA_ILi8EEESG_EEENS5_IJSG_SB_EEEEEEEvNS4_8identityESZ_S19_vS1A_EENS_8epilogue10collective18CollectiveEpilogueINS1C_23Sm100TmaWarpSpecializedILi4ELi2ELi64ELb1ELb0EEEJSH_NS5_IJNSS_ISE_SB_EENSS_ISG_SB_EEEEESI_SJ_SI_SJ_NS1C_6fusion15FusionCallbacksIS1G_NS1K_17LinearCombinationISI_fSI_fLNS_15FloatRoundStyleE2EEESH_S1J_JEEENS4_5SM1004TMEM4LOAD26SM100_TMEM_LOAD_32dp32b64xESZ_S19_NS4_39AutoVectorizingCopyWithAssumedAlignmentILi128EEENS4_14SM90_TMA_STOREES19_S1V_S1V_EEEvvEEEEvNT_6ParamsE,"a",@progbits
	.sectionflags	@""
	.align	4
.nv.constant0._ZN7cutlass13device_kernelINS_4gemm6kernel13GemmUniversalIN4cute5tupleIJiiiiEEENS1_10collective13CollectiveMmaINS1_35MainloopSm100TmaUmmaWarpSpecializedILi3ELi2ELi2ENS5_IJNS4_1CILi1EEESB_SB_EEEEENS5_IJNSA_ILi128EEENSA_ILi256EEENSA_ILi64EEEEEENS_10bfloat16_tENS5_IJlSB_lEEESI_SJ_NS4_8TiledMMAINS4_8MMA_AtomIJNS4_20SM100_MMA_F16BF16_SSISI_SI_fLi128ELi256ELNS4_4UMMA5MajorE0ELSO_0ELNSN_7ScaleInE0ELSP_0EEEEEENS4_6LayoutISC_NS5_IJNSA_ILi0EEEST_ST_EEEEENS5_IJNS4_10UnderscoreESW_SW_EEEEENS4_13SM90_TMA_LOADENS4_14ComposedLayoutINS4_7SwizzleILi3ELi4ELi3EEENS4_18smem_ptr_flag_bitsILi16EEENSS_INS5_IJNSA_ILi8EEESG_EEENS5_IJSG_SB_EEEEEEEvNS4_8identityESZ_S19_vS1A_EENS_8epilogue10collective18CollectiveEpilogueINS1C_23Sm100TmaWarpSpecializedILi4ELi2ELi64ELb1ELb0EEEJSH_NS5_IJNSS_ISE_SB_EENSS_ISG_SB_EEEEESI_SJ_SI_SJ_NS1C_6fusion15FusionCallbacksIS1G_NS1K_17LinearCombinationISI_fSI_fLNS_15FloatRoundStyleE2EEESH_S1J_JEEENS4_5SM1004TMEM4LOAD26SM100_TMEM_LOAD_32dp32b64xESZ_S19_NS4_39AutoVectorizingCopyWithAssumedAlignmentILi128EEENS4_14SM90_TMA_STOREES19_S1V_S1V_EEEvvEEEEvNT_6ParamsE:
	.zero		2944


//--------------------- SYMBOLS --------------------------

	.type		.nv.reservedSmem.offset0,@object
	.size		.nv.reservedSmem.offset0,0x4
	.type		.nv.reservedSmem.cap,@object
	.size		.nv.reservedSmem.cap,0x4
	.type		__assertfail,@function
